//
// Generated by NVIDIA NVVM Compiler
//
// Compiler Build ID: CL-36424714
// Cuda compilation tools, release 13.0, V13.0.88
// Based on NVVM 20.0.0
//

.version 9.0
.target sm_100
.address_size 64

	// .globl	_Z14MatrixMultiplyPfS_S_
.func  (.param .align 16 .b8 func_retval0[16]) __internal_trig_reduction_slowpathd
(
	.param .b64 __internal_trig_reduction_slowpathd_param_0
)
;
// _ZZ3dftPdS_S_E5cache has been demoted
.global .align 8 .b8 __cudart_i2opi_d[144] = {8, 93, 141, 31, 177, 95, 251, 107, 234, 146, 82, 138, 247, 57, 7, 61, 123, 241, 229, 235, 199, 186, 39, 117, 45, 234, 95, 158, 102, 63, 70, 79, 183, 9, 203, 39, 207, 126, 54, 109, 31, 109, 10, 90, 139, 17, 47, 239, 15, 152, 5, 222, 255, 151, 248, 31, 59, 40, 249, 189, 139, 95, 132, 156, 244, 57, 83, 131, 57, 214, 145, 57, 65, 126, 95, 180, 38, 112, 156, 233, 132, 68, 187, 46, 245, 53, 130, 232, 62, 167, 41, 177, 28, 235, 29, 254, 28, 146, 209, 9, 234, 46, 73, 6, 224, 210, 77, 66, 58, 110, 36, 183, 97, 197, 187, 222, 171, 99, 81, 254, 65, 144, 67, 60, 153, 149, 98, 219, 192, 221, 52, 245, 209, 87, 39, 252, 41, 21, 68, 78, 110, 131, 249, 162};
.global .align 16 .b8 __cudart_sin_cos_coeffs[128] = {70, 210, 176, 44, 241, 229, 90, 190, 146, 227, 172, 105, 227, 29, 199, 62, 161, 98, 219, 25, 160, 1, 42, 191, 24, 8, 17, 17, 17, 17, 129, 63, 84, 85, 85, 85, 85, 85, 197, 191, 0, 0, 0, 0, 0, 0, 0, 0, 0, 0, 0, 0, 0, 0, 0, 0, 100, 129, 253, 32, 131, 255, 168, 189, 40, 133, 239, 193, 167, 238, 33, 62, 217, 230, 6, 142, 79, 126, 146, 190, 233, 188, 221, 25, 160, 1, 250, 62, 71, 93, 193, 22, 108, 193, 86, 191, 81, 85, 85, 85, 85, 85, 165, 63, 0, 0, 0, 0, 0, 0, 224, 191, 0, 0, 0, 0, 0, 0, 240, 63};

.visible .entry _Z14MatrixMultiplyPfS_S_(
	.param .u64 .ptr .align 1 _Z14MatrixMultiplyPfS_S__param_0,
	.param .u64 .ptr .align 1 _Z14MatrixMultiplyPfS_S__param_1,
	.param .u64 .ptr .align 1 _Z14MatrixMultiplyPfS_S__param_2
)
{
	.reg .b32 	%r<5>;
	.reg .b32 	%f<67>;
	.reg .b64 	%rd<13>;

	ld.param.u64 	%rd1, [_Z14MatrixMultiplyPfS_S__param_0];
	ld.param.u64 	%rd2, [_Z14MatrixMultiplyPfS_S__param_1];
	ld.param.u64 	%rd3, [_Z14MatrixMultiplyPfS_S__param_2];
	mov.u32 	%r1, %tid.y;
	mul.lo.s32 	%r2, %r1, 22;
	mov.u32 	%r3, %tid.x;
	cvta.to.global.u64 	%rd4, %rd1;
	cvta.to.global.u64 	%rd5, %rd2;
	mul.wide.u32 	%rd6, %r2, 4;
	add.s64 	%rd7, %rd4, %rd6;
	ld.global.f32 	%f1, [%rd7];
	mul.wide.u32 	%rd8, %r3, 4;
	add.s64 	%rd9, %rd5, %rd8;
	ld.global.f32 	%f2, [%rd9];
	fma.rn.f32 	%f3, %f1, %f2, 0f00000000;
	ld.global.f32 	%f4, [%rd7+4];
	ld.global.f32 	%f5, [%rd9+88];
	fma.rn.f32 	%f6, %f4, %f5, %f3;
	ld.global.f32 	%f7, [%rd7+8];
	ld.global.f32 	%f8, [%rd9+176];
	fma.rn.f32 	%f9, %f7, %f8, %f6;
	ld.global.f32 	%f10, [%rd7+12];
	ld.global.f32 	%f11, [%rd9+264];
	fma.rn.f32 	%f12, %f10, %f11, %f9;
	ld.global.f32 	%f13, [%rd7+16];
	ld.global.f32 	%f14, [%rd9+352];
	fma.rn.f32 	%f15, %f13, %f14, %f12;
	ld.global.f32 	%f16, [%rd7+20];
	ld.global.f32 	%f17, [%rd9+440];
	fma.rn.f32 	%f18, %f16, %f17, %f15;
	ld.global.f32 	%f19, [%rd7+24];
	ld.global.f32 	%f20, [%rd9+528];
	fma.rn.f32 	%f21, %f19, %f20, %f18;
	ld.global.f32 	%f22, [%rd7+28];
	ld.global.f32 	%f23, [%rd9+616];
	fma.rn.f32 	%f24, %f22, %f23, %f21;
	ld.global.f32 	%f25, [%rd7+32];
	ld.global.f32 	%f26, [%rd9+704];
	fma.rn.f32 	%f27, %f25, %f26, %f24;
	ld.global.f32 	%f28, [%rd7+36];
	ld.global.f32 	%f29, [%rd9+792];
	fma.rn.f32 	%f30, %f28, %f29, %f27;
	ld.global.f32 	%f31, [%rd7+40];
	ld.global.f32 	%f32, [%rd9+880];
	fma.rn.f32 	%f33, %f31, %f32, %f30;
	ld.global.f32 	%f34, [%rd7+44];
	ld.global.f32 	%f35, [%rd9+968];
	fma.rn.f32 	%f36, %f34, %f35, %f33;
	ld.global.f32 	%f37, [%rd7+48];
	ld.global.f32 	%f38, [%rd9+1056];
	fma.rn.f32 	%f39, %f37, %f38, %f36;
	ld.global.f32 	%f40, [%rd7+52];
	ld.global.f32 	%f41, [%rd9+1144];
	fma.rn.f32 	%f42, %f40, %f41, %f39;
	ld.global.f32 	%f43, [%rd7+56];
	ld.global.f32 	%f44, [%rd9+1232];
	fma.rn.f32 	%f45, %f43, %f44, %f42;
	ld.global.f32 	%f46, [%rd7+60];
	ld.global.f32 	%f47, [%rd9+1320];
	fma.rn.f32 	%f48, %f46, %f47, %f45;
	ld.global.f32 	%f49, [%rd7+64];
	ld.global.f32 	%f50, [%rd9+1408];
	fma.rn.f32 	%f51, %f49, %f50, %f48;
	ld.global.f32 	%f52, [%rd7+68];
	ld.global.f32 	%f53, [%rd9+1496];
	fma.rn.f32 	%f54, %f52, %f53, %f51;
	ld.global.f32 	%f55, [%rd7+72];
	ld.global.f32 	%f56, [%rd9+1584];
	fma.rn.f32 	%f57, %f55, %f56, %f54;
	ld.global.f32 	%f58, [%rd7+76];
	ld.global.f32 	%f59, [%rd9+1672];
	fma.rn.f32 	%f60, %f58, %f59, %f57;
	ld.global.f32 	%f61, [%rd7+80];
	ld.global.f32 	%f62, [%rd9+1760];
	fma.rn.f32 	%f63, %f61, %f62, %f60;
	ld.global.f32 	%f64, [%rd7+84];
	ld.global.f32 	%f65, [%rd9+1848];
	fma.rn.f32 	%f66, %f64, %f65, %f63;
	cvta.to.global.u64 	%rd10, %rd3;
	add.s32 	%r4, %r2, %r3;
	mul.wide.u32 	%rd11, %r4, 4;
	add.s64 	%rd12, %rd10, %rd11;
	st.global.f32 	[%rd12], %f66;
	ret;

}
	// .globl	_Z3dftPdS_S_
.visible .entry _Z3dftPdS_S_(
	.param .u64 .ptr .align 1 _Z3dftPdS_S__param_0,
	.param .u64 .ptr .align 1 _Z3dftPdS_S__param_1,
	.param .u64 .ptr .align 1 _Z3dftPdS_S__param_2
)
{
	.reg .pred 	%p<14>;
	.reg .b32 	%r<42>;
	.reg .b64 	%rd<20>;
	.reg .b64 	%fd<87>;
	// demoted variable
	.shared .align 8 .b8 _ZZ3dftPdS_S_E5cache[352];
	ld.param.u64 	%rd1, [_Z3dftPdS_S__param_0];
	ld.param.u64 	%rd2, [_Z3dftPdS_S__param_1];
	ld.param.u64 	%rd3, [_Z3dftPdS_S__param_2];
	mov.u32 	%r1, %tid.x;
	mov.u32 	%r17, %ctaid.x;
	max.u32 	%r18, %r1, %r17;
	setp.gt.u32 	%p1, %r18, 21;
	mov.f64 	%fd85, 0d0000000000000000;
	mov.f64 	%fd86, %fd85;
	@%p1 bra 	$L__BB1_11;
	cvta.to.global.u64 	%rd4, %rd1;
	mul.wide.u32 	%rd5, %r1, 8;
	add.s64 	%rd6, %rd4, %rd5;
	ld.global.f64 	%fd1, [%rd6];
	mul.lo.s32 	%r19, %r1, %r17;
	cvt.rn.f64.u32 	%fd17, %r19;
	mul.f64 	%fd18, %fd17, 0d401921FB54442D18;
	div.rn.f64 	%fd2, %fd18, 0d4036000000000000;
	setp.neu.f64 	%p2, %fd2, 0d7FF0000000000000;
	@%p2 bra 	$L__BB1_3;
	mov.f64 	%fd24, 0d0000000000000000;
	mov.f64 	%fd25, 0d7FF0000000000000;
	mul.rn.f64 	%fd83, %fd25, %fd24;
	mov.b32 	%r39, 1;
	bra.uni 	$L__BB1_6;
$L__BB1_3:
	mul.f64 	%fd19, %fd2, 0d3FE45F306DC9C883;
	cvt.rni.s32.f64 	%r38, %fd19;
	cvt.rn.f64.s32 	%fd20, %r38;
	fma.rn.f64 	%fd21, %fd20, 0dBFF921FB54442D18, %fd2;
	fma.rn.f64 	%fd22, %fd20, 0dBC91A62633145C00, %fd21;
	fma.rn.f64 	%fd83, %fd20, 0dB97B839A252049C0, %fd22;
	setp.ltu.f64 	%p3, %fd2, 0d41E0000000000000;
	@%p3 bra 	$L__BB1_5;
	{ // callseq 0, 0
	.param .b64 param0;
	st.param.f64 	[param0], %fd2;
	.param .align 16 .b8 retval0[16];
	call.uni (retval0), 
	__internal_trig_reduction_slowpathd, 
	(
	param0
	);
	ld.param.f64 	%fd83, [retval0];
	ld.param.b32 	%r38, [retval0+8];
	} // callseq 0
$L__BB1_5:
	add.s32 	%r39, %r38, 1;
$L__BB1_6:
	setp.neu.f64 	%p4, %fd2, 0d7FF0000000000000;
	shl.b32 	%r22, %r39, 6;
	cvt.u64.u32 	%rd7, %r22;
	and.b64  	%rd8, %rd7, 64;
	mov.u64 	%rd9, __cudart_sin_cos_coeffs;
	add.s64 	%rd10, %rd9, %rd8;
	mul.rn.f64 	%fd26, %fd83, %fd83;
	and.b32  	%r23, %r39, 1;
	setp.eq.b32 	%p5, %r23, 1;
	selp.f64 	%fd27, 0dBDA8FF8320FD8164, 0d3DE5DB65F9785EBA, %p5;
	ld.global.nc.v2.f64 	{%fd28, %fd29}, [%rd10];
	fma.rn.f64 	%fd30, %fd27, %fd26, %fd28;
	fma.rn.f64 	%fd31, %fd30, %fd26, %fd29;
	ld.global.nc.v2.f64 	{%fd32, %fd33}, [%rd10+16];
	fma.rn.f64 	%fd34, %fd31, %fd26, %fd32;
	fma.rn.f64 	%fd35, %fd34, %fd26, %fd33;
	ld.global.nc.v2.f64 	{%fd36, %fd37}, [%rd10+32];
	fma.rn.f64 	%fd38, %fd35, %fd26, %fd36;
	fma.rn.f64 	%fd39, %fd38, %fd26, %fd37;
	fma.rn.f64 	%fd40, %fd39, %fd83, %fd83;
	fma.rn.f64 	%fd41, %fd39, %fd26, 0d3FF0000000000000;
	selp.f64 	%fd42, %fd41, %fd40, %p5;
	and.b32  	%r24, %r39, 2;
	setp.eq.s32 	%p6, %r24, 0;
	mov.f64 	%fd43, 0d0000000000000000;
	sub.f64 	%fd44, %fd43, %fd42;
	selp.f64 	%fd45, %fd42, %fd44, %p6;
	fma.rn.f64 	%fd85, %fd1, %fd45, 0d0000000000000000;
	@%p4 bra 	$L__BB1_8;
	mov.f64 	%fd51, 0d0000000000000000;
	mov.f64 	%fd52, 0d7FF0000000000000;
	mul.rn.f64 	%fd84, %fd52, %fd51;
	mov.b32 	%r40, 0;
	bra.uni 	$L__BB1_10;
$L__BB1_8:
	mul.f64 	%fd46, %fd2, 0d3FE45F306DC9C883;
	cvt.rni.s32.f64 	%r40, %fd46;
	cvt.rn.f64.s32 	%fd47, %r40;
	fma.rn.f64 	%fd48, %fd47, 0dBFF921FB54442D18, %fd2;
	fma.rn.f64 	%fd49, %fd47, 0dBC91A62633145C00, %fd48;
	fma.rn.f64 	%fd84, %fd47, 0dB97B839A252049C0, %fd49;
	setp.ltu.f64 	%p7, %fd2, 0d41E0000000000000;
	@%p7 bra 	$L__BB1_10;
	{ // callseq 1, 0
	.param .b64 param0;
	st.param.f64 	[param0], %fd2;
	.param .align 16 .b8 retval0[16];
	call.uni (retval0), 
	__internal_trig_reduction_slowpathd, 
	(
	param0
	);
	ld.param.f64 	%fd84, [retval0];
	ld.param.b32 	%r40, [retval0+8];
	} // callseq 1
$L__BB1_10:
	shl.b32 	%r27, %r40, 6;
	cvt.u64.u32 	%rd11, %r27;
	and.b64  	%rd12, %rd11, 64;
	add.s64 	%rd14, %rd9, %rd12;
	mul.rn.f64 	%fd53, %fd84, %fd84;
	and.b32  	%r28, %r40, 1;
	setp.eq.b32 	%p8, %r28, 1;
	selp.f64 	%fd54, 0dBDA8FF8320FD8164, 0d3DE5DB65F9785EBA, %p8;
	ld.global.nc.v2.f64 	{%fd55, %fd56}, [%rd14];
	fma.rn.f64 	%fd57, %fd54, %fd53, %fd55;
	fma.rn.f64 	%fd58, %fd57, %fd53, %fd56;
	ld.global.nc.v2.f64 	{%fd59, %fd60}, [%rd14+16];
	fma.rn.f64 	%fd61, %fd58, %fd53, %fd59;
	fma.rn.f64 	%fd62, %fd61, %fd53, %fd60;
	ld.global.nc.v2.f64 	{%fd63, %fd64}, [%rd14+32];
	fma.rn.f64 	%fd65, %fd62, %fd53, %fd63;
	fma.rn.f64 	%fd66, %fd65, %fd53, %fd64;
	fma.rn.f64 	%fd67, %fd66, %fd84, %fd84;
	fma.rn.f64 	%fd68, %fd66, %fd53, 0d3FF0000000000000;
	selp.f64 	%fd69, %fd68, %fd67, %p8;
	and.b32  	%r29, %r40, 2;
	setp.eq.s32 	%p9, %r29, 0;
	mov.f64 	%fd70, 0d0000000000000000;
	sub.f64 	%fd71, %fd70, %fd69;
	selp.f64 	%fd72, %fd69, %fd71, %p9;
	mul.f64 	%fd73, %fd1, %fd72;
	sub.f64 	%fd86, %fd70, %fd73;
$L__BB1_11:
	shl.b32 	%r30, %r1, 3;
	mov.u32 	%r31, _ZZ3dftPdS_S_E5cache;
	add.s32 	%r11, %r31, %r30;
	st.shared.f64 	[%r11], %fd85;
	mov.u32 	%r41, %ntid.x;
	shl.b32 	%r13, %r41, 3;
	add.s32 	%r14, %r11, %r13;
	st.shared.f64 	[%r14], %fd86;
	bar.sync 	0;
	setp.lt.u32 	%p10, %r41, 2;
	@%p10 bra 	$L__BB1_15;
$L__BB1_12:
	shr.u32 	%r16, %r41, 1;
	setp.ge.u32 	%p11, %r1, %r16;
	@%p11 bra 	$L__BB1_14;
	shl.b32 	%r32, %r16, 3;
	add.s32 	%r33, %r11, %r32;
	ld.shared.f64 	%fd74, [%r33];
	ld.shared.f64 	%fd75, [%r11];
	add.f64 	%fd76, %fd74, %fd75;
	st.shared.f64 	[%r11], %fd76;
	add.s32 	%r34, %r33, %r13;
	ld.shared.f64 	%fd77, [%r34];
	ld.shared.f64 	%fd78, [%r14];
	add.f64 	%fd79, %fd77, %fd78;
	st.shared.f64 	[%r14], %fd79;
$L__BB1_14:
	bar.sync 	0;
	setp.gt.u32 	%p12, %r41, 3;
	mov.u32 	%r41, %r16;
	@%p12 bra 	$L__BB1_12;
$L__BB1_15:
	setp.ne.s32 	%p13, %r1, 0;
	@%p13 bra 	$L__BB1_17;
	ld.shared.f64 	%fd80, [_ZZ3dftPdS_S_E5cache];
	cvta.to.global.u64 	%rd15, %rd2;
	mul.wide.u32 	%rd16, %r17, 8;
	add.s64 	%rd17, %rd15, %rd16;
	st.global.f64 	[%rd17], %fd80;
	add.s32 	%r37, %r31, %r13;
	ld.shared.f64 	%fd81, [%r37];
	cvta.to.global.u64 	%rd18, %rd3;
	add.s64 	%rd19, %rd18, %rd16;
	st.global.f64 	[%rd19], %fd81;
$L__BB1_17:
	ret;

}
.func  (.param .align 16 .b8 func_retval0[16]) __internal_trig_reduction_slowpathd(
	.param .b64 __internal_trig_reduction_slowpathd_param_0
)
{
	.local .align 8 .b8 	__local_depot2[40];
	.reg .b64 	%SP;
	.reg .b64 	%SPL;
	.reg .pred 	%p<10>;
	.reg .b32 	%r<47>;
	.reg .b64 	%rd<74>;
	.reg .b64 	%fd<5>;

	mov.u64 	%SPL, __local_depot2;
	ld.param.f64 	%fd4, [__internal_trig_reduction_slowpathd_param_0];
	add.u64 	%rd1, %SPL, 0;
	{
	.reg .b32 %temp; 
	mov.b64 	{%temp, %r1}, %fd4;
	}
	shr.u32 	%r2, %r1, 20;
	and.b32  	%r3, %r2, 2047;
	setp.eq.s32 	%p1, %r3, 2047;
	mov.b32 	%r46, 0;
	@%p1 bra 	$L__BB2_9;
	add.s32 	%r20, %r3, -1024;
	mov.b64 	%rd20, %fd4;
	shl.b64 	%rd2, %rd20, 11;
	shr.u32 	%r4, %r20, 6;
	sub.s32 	%r45, 15, %r4;
	sub.s32 	%r21, 19, %r4;
	setp.lt.u32 	%p2, %r20, 128;
	selp.b32 	%r6, 18, %r21, %p2;
	setp.ge.s32 	%p3, %r45, %r6;
	mov.b64 	%rd70, 0;
	@%p3 bra 	$L__BB2_4;
	add.s32 	%r23, %r6, %r4;
	neg.s32 	%r43, %r23;
	or.b64  	%rd3, %rd2, -9223372036854775808;
	mov.b64 	%rd70, 0;
	mov.b32 	%r42, 0;
	mov.u64 	%rd25, __cudart_i2opi_d;
	mov.u32 	%r44, %r45;
$L__BB2_3:
	.pragma "nounroll";
	mul.wide.s32 	%rd22, %r42, 8;
	add.s64 	%rd23, %rd1, %rd22;
	mul.wide.s32 	%rd24, %r44, 8;
	add.s64 	%rd26, %rd25, %rd24;
	ld.global.nc.u64 	%rd27, [%rd26];
	{
	.reg .u32 %r0, %r1, %r2, %r3, %alo, %ahi, %blo, %bhi, %clo, %chi;
	mov.b64 	{%alo,%ahi}, %rd27;
	mov.b64 	{%blo,%bhi}, %rd3;
	mov.b64 	{%clo,%chi}, %rd70;
	mad.lo.cc.u32 	%r0, %alo, %blo, %clo;
	madc.hi.cc.u32 	%r1, %alo, %blo, %chi;
	madc.hi.u32 	%r2, %alo, %bhi, 0;
	mad.lo.cc.u32 	%r1, %alo, %bhi, %r1;
	madc.hi.cc.u32 	%r2, %ahi, %blo, %r2;
	madc.hi.u32 	%r3, %ahi, %bhi, 0;
	mad.lo.cc.u32 	%r1, %ahi, %blo, %r1;
	madc.lo.cc.u32 	%r2, %ahi, %bhi, %r2;
	addc.u32 	%r3, %r3, 0;
	mov.b64 	%rd28, {%r0,%r1};
	mov.b64 	%rd70, {%r2,%r3};
	}
	st.local.u64 	[%rd23], %rd28;
	add.s32 	%r44, %r44, 1;
	add.s32 	%r43, %r43, 1;
	add.s32 	%r42, %r42, 1;
	setp.ne.s32 	%p4, %r43, -15;
	mov.u32 	%r45, %r6;
	@%p4 bra 	$L__BB2_3;
$L__BB2_4:
	cvt.s64.s32 	%rd29, %r45;
	cvt.u64.u32 	%rd30, %r4;
	add.s64 	%rd31, %rd30, %rd29;
	shl.b64 	%rd32, %rd31, 3;
	add.s64 	%rd33, %rd1, %rd32;
	st.local.u64 	[%rd33+-120], %rd70;
	and.b32  	%r15, %r2, 63;
	ld.local.u64 	%rd72, [%rd1+16];
	ld.local.u64 	%rd71, [%rd1+24];
	setp.eq.s32 	%p5, %r15, 0;
	@%p5 bra 	$L__BB2_6;
	shl.b64 	%rd34, %rd71, %r15;
	shr.u64 	%rd35, %rd72, 1;
	xor.b32  	%r24, %r15, 63;
	shr.u64 	%rd36, %rd35, %r24;
	or.b64  	%rd71, %rd34, %rd36;
	ld.local.u64 	%rd37, [%rd1+8];
	shl.b64 	%rd38, %rd72, %r15;
	shr.u64 	%rd39, %rd37, 1;
	shr.u64 	%rd40, %rd39, %r24;
	or.b64  	%rd72, %rd38, %rd40;
$L__BB2_6:
	and.b32  	%r25, %r1, -2147483648;
	shr.u64 	%rd41, %rd71, 62;
	cvt.u32.u64 	%r26, %rd41;
	mov.b64 	{%r27, %r28}, %rd71;
	mov.b64 	{%r29, %r30}, %rd72;
	shf.l.wrap.b32 	%r31, %r30, %r27, 2;
	shf.l.wrap.b32 	%r32, %r27, %r28, 2;
	mov.b64 	%rd42, {%r31, %r32};
	shl.b64 	%rd43, %rd72, 2;
	shr.u64 	%rd44, %rd42, 63;
	cvt.u32.u64 	%r33, %rd44;
	add.s32 	%r34, %r33, %r26;
	setp.eq.s32 	%p6, %r25, 0;
	neg.s32 	%r35, %r34;
	selp.b32 	%r46, %r34, %r35, %p6;
	setp.gt.s64 	%p7, %rd42, -1;
	mov.b64 	%rd45, 0;
	{
	.reg .u32 %r0, %r1, %r2, %r3, %a0, %a1, %a2, %a3, %b0, %b1, %b2, %b3;
	mov.b64 	{%a0,%a1}, %rd45;
	mov.b64 	{%a2,%a3}, %rd45;
	mov.b64 	{%b0,%b1}, %rd43;
	mov.b64 	{%b2,%b3}, %rd42;
	sub.cc.u32 	%r0, %a0, %b0;
	subc.cc.u32 	%r1, %a1, %b1;
	subc.cc.u32 	%r2, %a2, %b2;
	subc.u32 	%r3, %a3, %b3;
	mov.b64 	%rd46, {%r0,%r1};
	mov.b64 	%rd47, {%r2,%r3};
	}
	xor.b32  	%r36, %r25, -2147483648;
	selp.b64 	%rd73, %rd42, %rd47, %p7;
	selp.b64 	%rd14, %rd43, %rd46, %p7;
	selp.b32 	%r17, %r25, %r36, %p7;
	clz.b64 	%r37, %rd73;
	cvt.u64.u32 	%rd15, %r37;
	setp.eq.s32 	%p8, %r37, 0;
	@%p8 bra 	$L__BB2_8;
	cvt.u32.u64 	%r38, %rd15;
	and.b32  	%r39, %r38, 63;
	shl.b64 	%rd48, %rd73, %r39;
	shr.u64 	%rd49, %rd14, 1;
	not.b32 	%r40, %r38;
	and.b32  	%r41, %r40, 63;
	shr.u64 	%rd50, %rd49, %r41;
	or.b64  	%rd73, %rd48, %rd50;
$L__BB2_8:
	mov.b64 	%rd51, -3958705157555305931;
	{
	.reg .u32 %r0, %r1, %r2, %r3, %alo, %ahi, %blo, %bhi;
	mov.b64 	{%alo,%ahi}, %rd73;
	mov.b64 	{%blo,%bhi}, %rd51;
	mul.lo.u32 	%r0, %alo, %blo;
	mul.hi.u32 	%r1, %alo, %blo;
	mad.lo.cc.u32 	%r1, %alo, %bhi, %r1;
	madc.hi.u32 	%r2, %alo, %bhi, 0;
	mad.lo.cc.u32 	%r1, %ahi, %blo, %r1;
	madc.hi.cc.u32 	%r2, %ahi, %blo, %r2;
	madc.hi.u32 	%r3, %ahi, %bhi, 0;
	mad.lo.cc.u32 	%r2, %ahi, %bhi, %r2;
	addc.u32 	%r3, %r3, 0;
	mov.b64 	%rd52, {%r0,%r1};
	mov.b64 	%rd53, {%r2,%r3};
	}
	setp.gt.s64 	%p9, %rd53, 0;
	{
	.reg .u32 %r0, %r1, %r2, %r3, %a0, %a1, %a2, %a3, %b0, %b1, %b2, %b3;
	mov.b64 	{%a0,%a1}, %rd52;
	mov.b64 	{%a2,%a3}, %rd53;
	mov.b64 	{%b0,%b1}, %rd52;
	mov.b64 	{%b2,%b3}, %rd53;
	add.cc.u32 	%r0, %a0, %b0;
	addc.cc.u32 	%r1, %a1, %b1;
	addc.cc.u32 	%r2, %a2, %b2;
	addc.u32 	%r3, %a3, %b3;
	mov.b64 	%rd54, {%r0,%r1};
	mov.b64 	%rd55, {%r2,%r3};
	}
	selp.b64 	%rd56, %rd55, %rd53, %p9;
	selp.s64 	%rd57, -1, 0, %p9;
	sub.s64 	%rd58, %rd57, %rd15;
	cvt.u64.u32 	%rd59, %r17;
	shl.b64 	%rd60, %rd59, 32;
	add.s64 	%rd61, %rd56, 1;
	shr.u64 	%rd62, %rd61, 10;
	add.s64 	%rd63, %rd62, 1;
	shr.u64 	%rd64, %rd63, 1;
	shl.b64 	%rd65, %rd58, 52;
	add.s64 	%rd66, %rd65, %rd64;
	add.s64 	%rd67, %rd66, 4602678819172646912;
	or.b64  	%rd68, %rd67, %rd60;
	mov.b64 	%fd4, %rd68;
$L__BB2_9:
	st.param.f64 	[func_retval0], %fd4;
	st.param.b32 	[func_retval0+8], %r46;
	ret;

}


// ===== COMPILED SASS (sm_100) =====

	.target	sm_100

	.elftype	@"ET_EXEC"


//--------------------- .note.nv.tkinfo           --------------------------
	.section	.note.nv.tkinfo,"",@"SHT_NOTE"
	.sectionflags	@"SHF_NOTE_NV_TKINFO"
	.tkinfo
        /*0018*/ 	.word	0x00000002
        /*0030*/ 	.string	""
        /*0030*/ 	.string	"ptxas"
        /*0030*/ 	.string	"Cuda compilation tools, release 13.0, V13.0.88"
        /*0030*/ 	.string	"Build cuda_13.0.r13.0/compiler.36424714_0"
        /*0030*/ 	.string	"-arch sm_100 -m 64 "



//--------------------- .note.nv.cuinfo           --------------------------
	.section	.note.nv.cuinfo,"",@"SHT_NOTE"
	.sectionflags	@"SHF_NOTE_NV_CUINFO"
        /*0018*/ 	.short	0x0002
        /*001a*/ 	.short	0x0064
        /*001c*/ 	.short	0x0082
	.zero		2


//--------------------- .nv.info                  --------------------------
	.section	.nv.info,"",@"SHT_CUDA_INFO"
	.align	4


	//----- nvinfo : EIATTR_REGCOUNT
	.align		4
        /*0000*/ 	.byte	0x04, 0x2f
        /*0002*/ 	.short	(.L_3 - .L_2)
	.align		4
.L_2:
        /*0004*/ 	.word	index@(_Z14MatrixMultiplyPfS_S_)
        /*0008*/ 	.word	0x00000020


	//----- nvinfo : EIATTR_FRAME_SIZE
	.align		4
.L_3:
        /*000c*/ 	.byte	0x04, 0x11
        /*000e*/ 	.short	(.L_5 - .L_4)
	.align		4
.L_4:
        /*0010*/ 	.word	index@(_Z14MatrixMultiplyPfS_S_)
        /*0014*/ 	.word	0x00000000


	//----- nvinfo : EIATTR_REGCOUNT
	.align		4
.L_5:
        /*0018*/ 	.byte	0x04, 0x2f
        /*001a*/ 	.short	(.L_7 - .L_6)
	.align		4
.L_6:
        /*001c*/ 	.word	index@(_Z3dftPdS_S_)
        /*0020*/ 	.word	0x00000020


	//----- nvinfo : EIATTR_FRAME_SIZE
	.align		4
.L_7:
        /*0024*/ 	.byte	0x04, 0x11
        /*0026*/ 	.short	(.L_9 - .L_8)
	.align		4
.L_8:
        /*0028*/ 	.word	index@($_Z3dftPdS_S_$__internal_trig_reduction_slowpathd)
        /*002c*/ 	.word	0x00000028


	//----- nvinfo : EIATTR_FRAME_SIZE
	.align		4
.L_9:
        /*0030*/ 	.byte	0x04, 0x11
        /*0032*/ 	.short	(.L_11 - .L_10)
	.align		4
.L_10:
        /*0034*/ 	.word	index@($__internal_0_$__cuda_sm20_div_rn_f64_full)
        /*0038*/ 	.word	0x00000028


	//----- nvinfo : EIATTR_FRAME_SIZE
	.align		4
.L_11:
        /*003c*/ 	.byte	0x04, 0x11
        /*003e*/ 	.short	(.L_13 - .L_12)
	.align		4
.L_12:
        /*0040*/ 	.word	index@(_Z3dftPdS_S_)
        /*0044*/ 	.word	0x00000028


	//----- nvinfo : EIATTR_MIN_STACK_SIZE
	.align		4
.L_13:
        /*0048*/ 	.byte	0x04, 0x12
        /*004a*/ 	.short	(.L_15 - .L_14)
	.align		4
.L_14:
        /*004c*/ 	.word	index@(_Z3dftPdS_S_)
        /*0050*/ 	.word	0x00000028


	//----- nvinfo : EIATTR_MIN_STACK_SIZE
	.align		4
.L_15:
        /*0054*/ 	.byte	0x04, 0x12
        /*0056*/ 	.short	(.L_17 - .L_16)
	.align		4
.L_16:
        /*0058*/ 	.word	index@(_Z14MatrixMultiplyPfS_S_)
        /*005c*/ 	.word	0x00000000
.L_17:


//--------------------- .nv.compat                --------------------------
	.section	.nv.compat,"",@"SHT_CUDA_COMPAT_INFO"
	.align	4
        /*0000*/ 	.byte	0x02, 0x09, 0x00, 0x00, 0x02, 0x02, 0x01, 0x00, 0x02, 0x05, 0x05, 0x00, 0x03, 0x07, 0x01, 0x01
        /*0010*/ 	.byte	0x02, 0x03, 0x00, 0x00, 0x02, 0x06, 0x01, 0x00, 0x04, 0x0b, 0x08, 0x00, 0x01, 0x00, 0x00, 0x00
        /*0020*/ 	.byte	0x00, 0x00, 0x00, 0x00


//--------------------- .nv.info._Z3dftPdS_S_     --------------------------
	.section	.nv.info._Z3dftPdS_S_,"",@"SHT_CUDA_INFO"
	.sectionflags	@""
	.align	4


	//----- nvinfo : EIATTR_CUDA_API_VERSION
	.align		4
        /*0000*/ 	.byte	0x04, 0x37
        /*0002*/ 	.short	(.L_19 - .L_18)
.L_18:
        /*0004*/ 	.word	0x00000082


	//----- nvinfo : EIATTR_KPARAM_INFO
	.align		4
.L_19:
        /*0008*/ 	.byte	0x04, 0x17
        /*000a*/ 	.short	(.L_21 - .L_20)
.L_20:
        /*000c*/ 	.word	0x00000000
        /*0010*/ 	.short	0x0002
        /*0012*/ 	.short	0x0010
        /*0014*/ 	.byte	0x00, 0xf5, 0x21, 0x00


	//----- nvinfo : EIATTR_KPARAM_INFO
	.align		4
.L_21:
        /*0018*/ 	.byte	0x04, 0x17
        /*001a*/ 	.short	(.L_23 - .L_22)
.L_22:
        /*001c*/ 	.word	0x00000000
        /*0020*/ 	.short	0x0001
        /*0022*/ 	.short	0x0008
        /*0024*/ 	.byte	0x00, 0xf5, 0x21, 0x00


	//----- nvinfo : EIATTR_KPARAM_INFO
	.align		4
.L_23:
        /*0028*/ 	.byte	0x04, 0x17
        /*002a*/ 	.short	(.L_25 - .L_24)
.L_24:
        /*002c*/ 	.word	0x00000000
        /*0030*/ 	.short	0x0000
        /*0032*/ 	.short	0x0000
        /*0034*/ 	.byte	0x00, 0xf5, 0x21, 0x00


	//----- nvinfo : EIATTR_SPARSE_MMA_MASK
	.align		4
.L_25:
        /*0038*/ 	.byte	0x03, 0x50
        /*003a*/ 	.short	0x0000


	//----- nvinfo : EIATTR_MAXREG_COUNT
	.align		4
        /*003c*/ 	.byte	0x03, 0x1b
        /*003e*/ 	.short	0x00ff


	//----- nvinfo : EIATTR_NUM_BARRIERS
	.align		4
        /*0040*/ 	.byte	0x02, 0x4c
        /*0042*/ 	.byte	0x01
	.zero		1


	//----- nvinfo : EIATTR_MERCURY_ISA_VERSION
	.align		4
        /*0044*/ 	.byte	0x03, 0x5f
        /*0046*/ 	.short	0x0101


	//----- nvinfo : EIATTR_VRC_CTA_INIT_COUNT
	.align		4
        /*0048*/ 	.byte	0x02, 0x4a
	.zero		1
	.zero		1


	//----- nvinfo : EIATTR_EXIT_INSTR_OFFSETS
	.align		4
        /*004c*/ 	.byte	0x04, 0x1c
        /*004e*/ 	.short	(.L_27 - .L_26)


	//   ....[0]....
.L_26:
        /*0050*/ 	.word	0x00000c30


	//   ....[1]....
        /*0054*/ 	.word	0x00000d00


	//----- nvinfo : EIATTR_CRS_STACK_SIZE
	.align		4
.L_27:
        /*0058*/ 	.byte	0x04, 0x1e
        /*005a*/ 	.short	(.L_29 - .L_28)
.L_28:
        /*005c*/ 	.word	0x00000000


	//----- nvinfo : EIATTR_CBANK_PARAM_SIZE
	.align		4
.L_29:
        /*0060*/ 	.byte	0x03, 0x19
        /*0062*/ 	.short	0x0018


	//----- nvinfo : EIATTR_PARAM_CBANK
	.align		4
        /*0064*/ 	.byte	0x04, 0x0a
        /*0066*/ 	.short	(.L_31 - .L_30)
	.align		4
.L_30:
        /*0068*/ 	.word	index@(.nv.constant0._Z3dftPdS_S_)
        /*006c*/ 	.short	0x0380
        /*006e*/ 	.short	0x0018


	//----- nvinfo : EIATTR_SW_WAR
	.align		4
.L_31:
        /*0070*/ 	.byte	0x04, 0x36
        /*0072*/ 	.short	(.L_33 - .L_32)
.L_32:
        /*0074*/ 	.word	0x00000008
.L_33:


//--------------------- .nv.info._Z14MatrixMultiplyPfS_S_ --------------------------
	.section	.nv.info._Z14MatrixMultiplyPfS_S_,"",@"SHT_CUDA_INFO"
	.sectionflags	@""
	.align	4


	//----- nvinfo : EIATTR_CUDA_API_VERSION
	.align		4
        /*0000*/ 	.byte	0x04, 0x37
        /*0002*/ 	.short	(.L_35 - .L_34)
.L_34:
        /*0004*/ 	.word	0x00000082


	//----- nvinfo : EIATTR_KPARAM_INFO
	.align		4
.L_35:
        /*0008*/ 	.byte	0x04, 0x17
        /*000a*/ 	.short	(.L_37 - .L_36)
.L_36:
        /*000c*/ 	.word	0x00000000
        /*0010*/ 	.short	0x0002
        /*0012*/ 	.short	0x0010
        /*0014*/ 	.byte	0x00, 0xf5, 0x21, 0x00


	//----- nvinfo : EIATTR_KPARAM_INFO
	.align		4
.L_37:
        /*0018*/ 	.byte	0x04, 0x17
        /*001a*/ 	.short	(.L_39 - .L_38)
.L_38:
        /*001c*/ 	.word	0x00000000
        /*0020*/ 	.short	0x0001
        /*0022*/ 	.short	0x0008
        /*0024*/ 	.byte	0x00, 0xf5, 0x21, 0x00


	//----- nvinfo : EIATTR_KPARAM_INFO
	.align		4
.L_39:
        /*0028*/ 	.byte	0x04, 0x17
        /*002a*/ 	.short	(.L_41 - .L_40)
.L_40:
        /*002c*/ 	.word	0x00000000
        /*0030*/ 	.short	0x0000
        /*0032*/ 	.short	0x0000
        /*0034*/ 	.byte	0x00, 0xf5, 0x21, 0x00


	//----- nvinfo : EIATTR_SPARSE_MMA_MASK
	.align		4
.L_41:
        /*0038*/ 	.byte	0x03, 0x50
        /*003a*/ 	.short	0x0000


	//----- nvinfo : EIATTR_MAXREG_COUNT
	.align		4
        /*003c*/ 	.byte	0x03, 0x1b
        /*003e*/ 	.short	0x00ff


	//----- nvinfo : EIATTR_MERCURY_ISA_VERSION
	.align		4
        /*0040*/ 	.byte	0x03, 0x5f
        /*0042*/ 	.short	0x0101


	//----- nvinfo : EIATTR_VRC_CTA_INIT_COUNT
	.align		4
        /*0044*/ 	.byte	0x02, 0x4a
	.zero		1
	.zero		1


	//----- nvinfo : EIATTR_EXIT_INSTR_OFFSETS
	.align		4
        /*0048*/ 	.byte	0x04, 0x1c
        /*004a*/ 	.short	(.L_43 - .L_42)


	//   ....[0]....
.L_42:
        /*004c*/ 	.word	0x000004f0


	//----- nvinfo : EIATTR_CBANK_PARAM_SIZE
	.align		4
.L_43:
        /*0050*/ 	.byte	0x03, 0x19
        /*0052*/ 	.short	0x0018


	//----- nvinfo : EIATTR_PARAM_CBANK
	.align		4
        /*0054*/ 	.byte	0x04, 0x0a
        /*0056*/ 	.short	(.L_45 - .L_44)
	.align		4
.L_44:
        /*0058*/ 	.word	index@(.nv.constant0._Z14MatrixMultiplyPfS_S_)
        /*005c*/ 	.short	0x0380
        /*005e*/ 	.short	0x0018


	//----- nvinfo : EIATTR_SW_WAR
	.align		4
.L_45:
        /*0060*/ 	.byte	0x04, 0x36
        /*0062*/ 	.short	(.L_47 - .L_46)
.L_46:
        /*0064*/ 	.word	0x00000008
.L_47:


//--------------------- .nv.callgraph             --------------------------
	.section	.nv.callgraph,"",@"SHT_CUDA_CALLGRAPH"
	.align	4
	.sectionentsize	8
	.align		4
        /*0000*/ 	.word	0x00000000
	.align		4
        /*0004*/ 	.word	0xffffffff
	.align		4
        /*0008*/ 	.word	0x00000000
	.align		4
        /*000c*/ 	.word	0xfffffffe
	.align		4
        /*0010*/ 	.word	0x00000000
	.align		4
        /*0014*/ 	.word	0xfffffffd
	.align		4
        /*0018*/ 	.word	0x00000000
	.align		4
        /*001c*/ 	.word	0xfffffffc


//--------------------- .nv.constant4             --------------------------
	.section	.nv.constant4,"a",@progbits
	.align	8
	.align		8
.nv.constant4:
        /*0000*/ 	.dword	__cudart_i2opi_d
	.align		8
        /*0008*/ 	.dword	__cudart_sin_cos_coeffs


//--------------------- .text._Z3dftPdS_S_        --------------------------
	.section	.text._Z3dftPdS_S_,"ax",@progbits
	.align	128
        .global         _Z3dftPdS_S_
        .type           _Z3dftPdS_S_,@function
        .size           _Z3dftPdS_S_,(.L_x_28 - _Z3dftPdS_S_)
        .other          _Z3dftPdS_S_,@"STO_CUDA_ENTRY STV_DEFAULT"
_Z3dftPdS_S_:
.text._Z3dftPdS_S_:
[----:B------:R-:W0:Y:S01]  /*0000*/  LDC R1, c[0x0][0x37c] ;  /* 0x0000df00ff017b82 */ /* 0x000e220000000800 */
[----:B------:R-:W1:Y:S01]  /*0010*/  S2R R0, SR_TID.X ;  /* 0x0000000000007919 */ /* 0x000e620000002100 */
[----:B------:R-:W2:Y:S01]  /*0020*/  LDCU.64 UR6, c[0x0][0x358] ;  /* 0x00006b00ff0677ac */ /* 0x000ea20008000a00 */
[----:B------:R-:W-:Y:S01]  /*0030*/  BSSY.RECONVERGENT B0, `(.L_x_0) ;  /* 0x000009f000007945 */ /* 0x000fe20003800200 */
[----:B0-----:R-:W-:Y:S01]  /*0040*/  VIADD R1, R1, 0xffffffd8 ;  /* 0xffffffd801017836 */ /* 0x001fe20000000000 */
[----:B------:R-:W1:Y:S01]  /*0050*/  S2R R5, SR_CTAID.X ;  /* 0x0000000000057919 */ /* 0x000e620000002500 */
[----:B------:R-:W-:Y:S02]  /*0060*/  CS2R R20, SRZ ;  /* 0x0000000000147805 */ /* 0x000fe4000001ff00 */
[----:B------:R-:W-:Y:S02]  /*0070*/  CS2R R6, SRZ ;  /* 0x0000000000067805 */ /* 0x000fe4000001ff00 */
[----:B-1----:R-:W-:-:S04]  /*0080*/  VIMNMX.U32 R2, PT, PT, R0, R5, !PT ;  /* 0x0000000500027248 */ /* 0x002fc80007fe0000 */
[----:B------:R-:W-:-:S13]  /*0090*/  ISETP.GT.U32.AND P0, PT, R2, 0x15, PT ;  /* 0x000000150200780c */ /* 0x000fda0003f04070 */
[----:B--2---:R-:W-:Y:S05]  /*00a0*/  @P0 BRA `(.L_x_1) ;  /* 0x00000008005c0947 */ /* 0x004fea0003800000 */
[----:B------:R-:W0:Y:S02]  /*00b0*/  LDC.64 R6, c[0x0][0x380] ;  /* 0x0000e000ff067b82 */ /* 0x000e240000000a00 */
[----:B0-----:R-:W-:-:S06]  /*00c0*/  IMAD.WIDE.U32 R6, R0, 0x8, R6 ;  /* 0x0000000800067825 */ /* 0x001fcc00078e0006 */
[----:B------:R-:W5:Y:S01]  /*00d0*/  LDG.E.64 R6, desc[UR6][R6.64] ;  /* 0x0000000606067981 */ /* 0x000f62000c1e1b00 */
[----:B------:R-:W0:Y:S01]  /*00e0*/  MUFU.RCP64H R3, 22 ;  /* 0x4036000000037908 */ /* 0x000e220000001800 */
[----:B------:R-:W-:Y:S01]  /*00f0*/  IMAD.MOV.U32 R12, RZ, RZ, 0x0 ;  /* 0x00000000ff0c7424 */ /* 0x000fe200078e00ff */
[----:B------:R-:W-:Y:S01]  /*0100*/  UMOV UR4, 0x54442d18 ;  /* 0x54442d1800047882 */ /* 0x000fe20000000000 */
[----:B------:R-:W-:Y:S01]  /*0110*/  IMAD.MOV.U32 R13, RZ, RZ, 0x40360000 ;  /* 0x40360000ff0d7424 */ /* 0x000fe200078e00ff */
[----:B------:R-:W-:Y:S01]  /*0120*/  UMOV UR5, 0x401921fb ;  /* 0x401921fb00057882 */ /* 0x000fe20000000000 */
[----:B------:R-:W-:Y:S01]  /*0130*/  IMAD.MOV.U32 R2, RZ, RZ, 0x1 ;  /* 0x00000001ff027424 */ /* 0x000fe200078e00ff */
[----:B------:R-:W-:Y:S01]  /*0140*/  BSSY.RECONVERGENT B1, `(.L_x_2) ;  /* 0x0000014000017945 */ /* 0x000fe20003800200 */
[----:B------:R-:W-:-:S04]  /*0150*/  IMAD R4, R0, R5, RZ ;  /* 0x0000000500047224 */ /* 0x000fc800078e02ff */
[----:B0-----:R-:W-:-:S08]  /*0160*/  DFMA R8, R2, -R12, 1 ;  /* 0x3ff000000208742b */ /* 0x001fd0000000080c */
[----:B------:R-:W-:Y:S02]  /*0170*/  DFMA R10, R8, R8, R8 ;  /* 0x00000008080a722b */ /* 0x000fe40000000008 */
[----:B------:R-:W0:Y:S06]  /*0180*/  I2F.F64.U32 R8, R4 ;  /* 0x0000000400087312 */ /* 0x000e2c0000201800 */
[----:B------:R-:W-:-:S08]  /*0190*/  DFMA R10, R2, R10, R2 ;  /* 0x0000000a020a722b */ /* 0x000fd00000000002 */
[----:B------:R-:W-:Y:S02]  /*01a0*/  DFMA R2, R10, -R12, 1 ;  /* 0x3ff000000a02742b */ /* 0x000fe4000000080c */
[----:B0-----:R-:W-:-:S06]  /*01b0*/  DMUL R8, R8, UR4 ;  /* 0x0000000408087c28 */ /* 0x001fcc0008000000 */
[----:B------:R-:W-:-:S04]  /*01c0*/  DFMA R2, R10, R2, R10 ;  /* 0x000000020a02722b */ /* 0x000fc8000000000a */
[----:B------:R-:W-:-:S04]  /*01d0*/  FSETP.GEU.AND P1, PT, |R9|, 6.5827683646048100446e-37, PT ;  /* 0x036000000900780b */ /* 0x000fc80003f2e200 */
[----:B------:R-:W-:-:S08]  /*01e0*/  DMUL R10, R8, R2 ;  /* 0x00000002080a7228 */ /* 0x000fd00000000000 */
[----:B------:R-:W-:-:S08]  /*01f0*/  DFMA R12, R10, -22, R8 ;  /* 0xc03600000a0c782b */ /* 0x000fd00000000008 */
[----:B------:R-:W-:-:S10]  /*0200*/  DFMA R2, R2, R12, R10 ;  /* 0x0000000c0202722b */ /* 0x000fd4000000000a */
[----:B------:R-:W-:-:S05]  /*0210*/  FFMA R10, RZ, 2.84375, R3 ;  /* 0x40360000ff0a7823 */ /* 0x000fca0000000003 */
[----:B------:R-:W-:-:S13]  /*0220*/  FSETP.GT.AND P0, PT, |R10|, 1.469367938527859385e-39, PT ;  /* 0x001000000a00780b */ /* 0x000fda0003f04200 */
[----:B------:R-:W-:Y:S05]  /*0230*/  @P0 BRA P1, `(.L_x_3) ;  /* 0x0000000000100947 */ /* 0x000fea0000800000 */
[----:B------:R-:W-:-:S07]  /*0240*/  MOV R4, 0x260 ;  /* 0x0000026000047802 */ /* 0x000fce0000000f00 */
[----:B-----5:R-:W-:Y:S05]  /*0250*/  CALL.REL.NOINC `($__internal_0_$__cuda_sm20_div_rn_f64_full) ;  /* 0x0000000800ac7944 */ /* 0x020fea0003c00000 */
[----:B------:R-:W-:Y:S02]  /*0260*/  IMAD.MOV.U32 R2, RZ, RZ, R12 ;  /* 0x000000ffff027224 */ /* 0x000fe400078e000c */
[----:B------:R-:W-:-:S07]  /*0270*/  IMAD.MOV.U32 R3, RZ, RZ, R13 ;  /* 0x000000ffff037224 */ /* 0x000fce00078e000d */
.L_x_3:
[----:B------:R-:W-:Y:S05]  /*0280*/  BSYNC.RECONVERGENT B1 ;  /* 0x0000000000017941 */ /* 0x000fea0003800200 */
.L_x_2:
[----:B------:R-:W-:Y:S01]  /*0290*/  DSETP.NEU.AND P0, PT, R2, +INF , PT ;  /* 0x7ff000000200742a */ /* 0x000fe20003f0d000 */
[----:B------:R-:W-:-:S13]  /*02a0*/  BSSY.RECONVERGENT B1, `(.L_x_4) ;  /* 0x000001e000017945 */ /* 0x000fda0003800200 */
[----:B------:R-:W-:Y:S01]  /*02b0*/  @!P0 DMUL R20, RZ, +INF ;  /* 0x7ff00000ff148828 */ /* 0x000fe20000000000 */
[----:B------:R-:W-:Y:S01]  /*02c0*/  @!P0 IMAD.MOV.U32 R4, RZ, RZ, 0x1 ;  /* 0x00000001ff048424 */ /* 0x000fe200078e00ff */
[----:B------:R-:W-:Y:S09]  /*02d0*/  @!P0 BRA `(.L_x_5) ;  /* 0x0000000000688947 */ /* 0x000ff20003800000 */
[----:B------:R-:W-:Y:S01]  /*02e0*/  UMOV UR4, 0x6dc9c883 ;  /* 0x6dc9c88300047882 */ /* 0x000fe20000000000 */
[----:B------:R-:W-:Y:S01]  /*02f0*/  UMOV UR5, 0x3fe45f30 ;  /* 0x3fe45f3000057882 */ /* 0x000fe20000000000 */
[C---:B------:R-:W-:Y:S01]  /*0300*/  DSETP.GE.AND P0, PT, R2.reuse, 2.14748364800000000000e+09, PT ;  /* 0x41e000000200742a */ /* 0x040fe20003f06000 */
[----:B------:R-:W-:Y:S01]  /*0310*/  BSSY.RECONVERGENT B2, `(.L_x_6) ;  /* 0x0000015000027945 */ /* 0x000fe20003800200 */
[----:B------:R-:W-:Y:S01]  /*0320*/  DMUL R8, R2, UR4 ;  /* 0x0000000402087c28 */ /* 0x000fe20008000000 */
[----:B------:R-:W-:Y:S01]  /*0330*/  UMOV UR4, 0x54442d18 ;  /* 0x54442d1800047882 */ /* 0x000fe20000000000 */
[----:B------:R-:W-:-:S04]  /*0340*/  UMOV UR5, 0x3ff921fb ;  /* 0x3ff921fb00057882 */ /* 0x000fc80000000000 */
[----:B------:R-:W0:Y:S08]  /*0350*/  F2I.F64 R4, R8 ;  /* 0x0000000800047311 */ /* 0x000e300000301100 */
[----:B0-----:R-:W0:Y:S02]  /*0360*/  I2F.F64 R20, R4 ;  /* 0x0000000400147312 */ /* 0x001e240000201c00 */
[----:B0-----:R-:W-:Y:S01]  /*0370*/  DFMA R10, R20, -UR4, R2 ;  /* 0x80000004140a7c2b */ /* 0x001fe20008000002 */
[----:B------:R-:W-:Y:S01]  /*0380*/  UMOV UR4, 0x33145c00 ;  /* 0x33145c0000047882 */ /* 0x000fe20000000000 */
[----:B------:R-:W-:-:S06]  /*0390*/  UMOV UR5, 0x3c91a626 ;  /* 0x3c91a62600057882 */ /* 0x000fcc0000000000 */
[----:B------:R-:W-:Y:S01]  /*03a0*/  DFMA R10, R20, -UR4, R10 ;  /* 0x80000004140a7c2b */ /* 0x000fe2000800000a */
[----:B------:R-:W-:Y:S01]  /*03b0*/  UMOV UR4, 0x252049c0 ;  /* 0x252049c000047882 */ /* 0x000fe20000000000 */
[----:B------:R-:W-:-:S06]  /*03c0*/  UMOV UR5, 0x397b839a ;  /* 0x397b839a00057882 */ /* 0x000fcc0000000000 */
[----:B------:R-:W-:Y:S01]  /*03d0*/  DFMA R20, R20, -UR4, R10 ;  /* 0x8000000414147c2b */ /* 0x000fe2000800000a */
[----:B------:R-:W-:Y:S10]  /*03e0*/  @!P0 BRA `(.L_x_7) ;  /* 0x00000000001c8947 */ /* 0x000ff40003800000 */
[----:B------:R-:W-:Y:S01]  /*03f0*/  IMAD.MOV.U32 R16, RZ, RZ, R2 ;  /* 0x000000ffff107224 */ /* 0x000fe200078e0002 */
[----:B------:R-:W-:Y:S01]  /*0400*/  MOV R4, 0x430 ;  /* 0x0000043000047802 */ /* 0x000fe20000000f00 */
[----:B------:R-:W-:-:S07]  /*0410*/  IMAD.MOV.U32 R8, RZ, RZ, R3 ;  /* 0x000000ffff087224 */ /* 0x000fce00078e0003 */
[----:B-----5:R-:W-:Y:S05]  /*0420*/  CALL.REL.NOINC `($_Z3dftPdS_S_$__internal_trig_reduction_slowpathd) ;  /* 0x0000000c00747944 */ /* 0x020fea0003c00000 */
[----:B------:R-:W-:Y:S02]  /*0430*/  IMAD.MOV.U32 R4, RZ, RZ, R10 ;  /* 0x000000ffff047224 */ /* 0x000fe400078e000a */
[----:B------:R-:W-:Y:S02]  /*0440*/  IMAD.MOV.U32 R20, RZ, RZ, R16 ;  /* 0x000000ffff147224 */ /* 0x000fe400078e0010 */
[----:B------:R-:W-:-:S07]  /*0450*/  IMAD.MOV.U32 R21, RZ, RZ, R17 ;  /* 0x000000ffff157224 */ /* 0x000fce00078e0011 */
.L_x_7:
[----:B------:R-:W-:Y:S05]  /*0460*/  BSYNC.RECONVERGENT B2 ;  /* 0x0000000000027941 */ /* 0x000fea0003800200 */
.L_x_6:
[----:B------:R-:W-:-:S07]  /*0470*/  VIADD R4, R4, 0x1 ;  /* 0x0000000104047836 */ /* 0x000fce0000000000 */
.L_x_5:
[----:B------:R-:W-:Y:S05]  /*0480*/  BSYNC.RECONVERGENT B1 ;  /* 0x0000000000017941 */ /* 0x000fea0003800200 */
.L_x_4:
[----:B------:R-:W0:Y:S01]  /*0490*/  LDCU.64 UR4, c[0x4][0x8] ;  /* 0x01000100ff0477ac */ /* 0x000e220008000a00 */
[----:B------:R-:W-:-:S05]  /*04a0*/  IMAD.SHL.U32 R8, R4, 0x40, RZ ;  /* 0x0000004004087824 */ /* 0x000fca00078e00ff */
[----:B------:R-:W-:-:S04]  /*04b0*/  LOP3.LUT R8, R8, 0x40, RZ, 0xc0, !PT ;  /* 0x0000004008087812 */ /* 0x000fc800078ec0ff */
[----:B0-----:R-:W-:-:S05]  /*04c0*/  IADD3 R26, P0, PT, R8, UR4, RZ ;  /* 0x00000004081a7c10 */ /* 0x001fca000ff1e0ff */
[----:B------:R-:W-:-:S05]  /*04d0*/  IMAD.X R27, RZ, RZ, UR5, P0 ;  /* 0x00000005ff1b7e24 */ /* 0x000fca00080e06ff */
[----:B------:R-:W2:Y:S04]  /*04e0*/  LDG.E.128.CONSTANT R8, desc[UR6][R26.64] ;  /* 0x000000061a087981 */ /* 0x000ea8000c1e9d00 */
[----:B------:R-:W3:Y:S04]  /*04f0*/  LDG.E.128.CONSTANT R12, desc[UR6][R26.64+0x10] ;  /* 0x000010061a0c7981 */ /* 0x000ee8000c1e9d00 */
[----:B------:R-:W4:Y:S01]  /*0500*/  LDG.E.128.CONSTANT R16, desc[UR6][R26.64+0x20] ;  /* 0x000020061a107981 */ /* 0x000f22000c1e9d00 */
[----:B------:R-:W-:Y:S01]  /*0510*/  LOP3.LUT R22, R4, 0x1, RZ, 0xc0, !PT ;  /* 0x0000000104167812 */ /* 0x000fe200078ec0ff */
[----:B------:R-:W-:Y:S01]  /*0520*/  IMAD.MOV.U32 R24, RZ, RZ, 0x20fd8164 ;  /* 0x20fd8164ff187424 */ /* 0x000fe200078e00ff */
[----:B------:R-:W-:Y:S01]  /*0530*/  DSETP.NEU.AND P1, PT, R2, +INF , PT ;  /* 0x7ff000000200742a */ /* 0x000fe20003f2d000 */
[----:B------:R-:W-:Y:S01]  /*0540*/  IMAD.MOV.U32 R25, RZ, RZ, 0x3da8ff83 ;  /* 0x3da8ff83ff197424 */ /* 0x000fe200078e00ff */
[----:B------:R-:W-:Y:S01]  /*0550*/  ISETP.NE.U32.AND P0, PT, R22, 0x1, PT ;  /* 0x000000011600780c */ /* 0x000fe20003f05070 */
[----:B------:R-:W-:Y:S01]  /*0560*/  DMUL R22, R20, R20 ;  /* 0x0000001414167228 */ /* 0x000fe20000000000 */
[----:B------:R-:W-:Y:S02]  /*0570*/  BSSY.RECONVERGENT B1, `(.L_x_8) ;  /* 0x000002c000017945 */ /* 0x000fe40003800200 */
[----:B------:R-:W-:-:S02]  /*0580*/  FSEL R24, R24, -8.06006814911005101289e+34, !P0 ;  /* 0xf9785eba18187808 */ /* 0x000fc40004000000 */
[----:B------:R-:W-:-:S06]  /*0590*/  FSEL R25, -R25, 0.11223486810922622681, !P0 ;  /* 0x3de5db6519197808 */ /* 0x000fcc0004000100 */
[----:B--2---:R-:W-:-:S08]  /*05a0*/  DFMA R8, R22, R24, R8 ;  /* 0x000000181608722b */ /* 0x004fd00000000008 */
[----:B------:R-:W-:-:S08]  /*05b0*/  DFMA R8, R22, R8, R10 ;  /* 0x000000081608722b */ /* 0x000fd0000000000a */
[----:B---3--:R-:W-:-:S08]  /*05c0*/  DFMA R8, R22, R8, R12 ;  /* 0x000000081608722b */ /* 0x008fd0000000000c */
[----:B------:R-:W-:-:S08]  /*05d0*/  DFMA R8, R22, R8, R14 ;  /* 0x000000081608722b */ /* 0x000fd0000000000e */
[----:B----4-:R-:W-:-:S08]  /*05e0*/  DFMA R8, R22, R8, R16 ;  /* 0x000000081608722b */ /* 0x010fd00000000010 */
[----:B------:R-:W-:-:S08]  /*05f0*/  DFMA R8, R22, R8, R18 ;  /* 0x000000081608722b */ /* 0x000fd00000000012 */
[----:B------:R-:W-:Y:S02]  /*0600*/  DFMA R20, R8, R20, R20 ;  /* 0x000000140814722b */ /* 0x000fe40000000014 */
[----:B------:R-:W-:Y:S02]  /*0610*/  DFMA R8, R22, R8, 1 ;  /* 0x3ff000001608742b */ /* 0x000fe40000000008 */
[----:B------:R-:W-:-:S08]  /*0620*/  @!P1 DMUL R22, RZ, +INF ;  /* 0x7ff00000ff169828 */ /* 0x000fd00000000000 */
[----:B------:R-:W-:Y:S02]  /*0630*/  FSEL R10, R8, R20, !P0 ;  /* 0x00000014080a7208 */ /* 0x000fe40004000000 */
[----:B------:R-:W-:Y:S02]  /*0640*/  FSEL R11, R9, R21, !P0 ;  /* 0x00000015090b7208 */ /* 0x000fe40004000000 */
[----:B------:R-:W-:Y:S01]  /*0650*/  LOP3.LUT P0, RZ, R4, 0x2, RZ, 0xc0, !PT ;  /* 0x0000000204ff7812 */ /* 0x000fe2000780c0ff */
[----:B------:R-:W-:-:S03]  /*0660*/  @!P1 IMAD.MOV.U32 R4, RZ, RZ, RZ ;  /* 0x000000ffff049224 */ /* 0x000fc600078e00ff */
[----:B------:R-:W-:-:S10]  /*0670*/  DADD R8, RZ, -R10 ;  /* 0x00000000ff087229 */ /* 0x000fd4000000080a */
[----:B------:R-:W-:Y:S02]  /*0680*/  FSEL R20, R10, R8, !P0 ;  /* 0x000000080a147208 */ /* 0x000fe40004000000 */
[----:B------:R-:W-:-:S06]  /*0690*/  FSEL R21, R11, R9, !P0 ;  /* 0x000000090b157208 */ /* 0x000fcc0004000000 */
[----:B-----5:R-:W-:Y:S01]  /*06a0*/  DFMA R20, R6, R20, RZ ;  /* 0x000000140614722b */ /* 0x020fe200000000ff */
[----:B------:R-:W-:Y:S10]  /*06b0*/  @!P1 BRA `(.L_x_9) ;  /* 0x00000000005c9947 */ /* 0x000ff40003800000 */
[----:B------:R-:W-:Y:S01]  /*06c0*/  UMOV UR4, 0x6dc9c883 ;  /* 0x6dc9c88300047882 */ /* 0x000fe20000000000 */
[----:B------:R-:W-:Y:S01]  /*06d0*/  UMOV UR5, 0x3fe45f30 ;  /* 0x3fe45f3000057882 */ /* 0x000fe20000000000 */
[C---:B------:R-:W-:Y:S02]  /*06e0*/  DSETP.GE.AND P0, PT, R2.reuse, 2.14748364800000000000e+09, PT ;  /* 0x41e000000200742a */ /* 0x040fe40003f06000 */
        /* <DEDUP_REMOVED lines=16> */
[----:B------:R-:W-:Y:S05]  /*07f0*/  CALL.REL.NOINC `($_Z3dftPdS_S_$__internal_trig_reduction_slowpathd) ;  /* 0x0000000800807944 */ /* 0x000fea0003c00000 */
[----:B------:R-:W-:Y:S02]  /*0800*/  IMAD.MOV.U32 R4, RZ, RZ, R10 ;  /* 0x000000ffff047224 */ /* 0x000fe400078e000a */
[----:B------:R-:W-:Y:S02]  /*0810*/  IMAD.MOV.U32 R22, RZ, RZ, R16 ;  /* 0x000000ffff167224 */ /* 0x000fe400078e0010 */
[----:B------:R-:W-:-:S07]  /*0820*/  IMAD.MOV.U32 R23, RZ, RZ, R17 ;  /* 0x000000ffff177224 */ /* 0x000fce00078e0011 */
.L_x_9:
[----:B------:R-:W-:Y:S05]  /*0830*/  BSYNC.RECONVERGENT B1 ;  /* 0x0000000000017941 */ /* 0x000fea0003800200 */
.L_x_8:
        /* <DEDUP_REMOVED lines=9> */
[----:B------:R-:W-:-:S02]  /*08d0*/  IMAD.MOV.U32 R24, RZ, RZ, 0x20fd8164 ;  /* 0x20fd8164ff187424 */ /* 0x000fc400078e00ff */
[----:B------:R-:W-:Y:S01]  /*08e0*/  IMAD.MOV.U32 R25, RZ, RZ, 0x3da8ff83 ;  /* 0x3da8ff83ff197424 */ /* 0x000fe200078e00ff */
[----:B------:R-:W-:Y:S01]  /*08f0*/  ISETP.NE.U32.AND P0, PT, R2, 0x1, PT ;  /* 0x000000010200780c */ /* 0x000fe20003f05070 */
[----:B------:R-:W-:-:S03]  /*0900*/  DMUL R2, R22, R22 ;  /* 0x0000001616027228 */ /* 0x000fc60000000000 */
[----:B------:R-:W-:Y:S02]  /*0910*/  FSEL R24, R24, -8.06006814911005101289e+34, !P0 ;  /* 0xf9785eba18187808 */ /* 0x000fe40004000000 */
        /* <DEDUP_REMOVED lines=8> */
[----:B------:R-:W-:-:S10]  /*09a0*/  DFMA R2, R2, R8, 1 ;  /* 0x3ff000000202742b */ /* 0x000fd40000000008 */
[----:B------:R-:W-:Y:S02]  /*09b0*/  FSEL R8, R2, R22, !P0 ;  /* 0x0000001602087208 */ /* 0x000fe40004000000 */
[----:B------:R-:W-:Y:S02]  /*09c0*/  FSEL R9, R3, R23, !P0 ;  /* 0x0000001703097208 */ /* 0x000fe40004000000 */
[----:B------:R-:W-:-:S04]  /*09d0*/  LOP3.LUT P0, RZ, R4, 0x2, RZ, 0xc0, !PT ;  /* 0x0000000204ff7812 */ /* 0x000fc8000780c0ff */
[----:B------:R-:W-:-:S10]  /*09e0*/  DADD R2, RZ, -R8 ;  /* 0x00000000ff027229 */ /* 0x000fd40000000808 */
[----:B------:R-:W-:Y:S02]  /*09f0*/  FSEL R2, R8, R2, !P0 ;  /* 0x0000000208027208 */ /* 0x000fe40004000000 */
[----:B------:R-:W-:-:S06]  /*0a00*/  FSEL R3, R9, R3, !P0 ;  /* 0x0000000309037208 */ /* 0x000fcc0004000000 */
[----:B------:R-:W-:-:S11]  /*0a10*/  DFMA R6, -R6, R2, RZ ;  /* 0x000000020606722b */ /* 0x000fd600000001ff */
.L_x_1:
[----:B------:R-:W-:Y:S05]  /*0a20*/  BSYNC.RECONVERGENT B0 ;  /* 0x0000000000007941 */ /* 0x000fea0003800200 */
.L_x_0:
[----:B------:R-:W0:Y:S01]  /*0a30*/  S2UR UR5, SR_CgaCtaId ;  /* 0x00000000000579c3 */ /* 0x000e220000008800 */
[----:B------:R-:W-:-:S07]  /*0a40*/  UMOV UR4, 0x400 ;  /* 0x0000040000047882 */ /* 0x000fce0000000000 */
[----:B------:R-:W1:Y:S01]  /*0a50*/  LDC R14, c[0x0][0x360] ;  /* 0x0000d800ff0e7b82 */ /* 0x000e620000000800 */
[----:B0-----:R-:W-:-:S06]  /*0a60*/  ULEA UR4, UR5, UR4, 0x18 ;  /* 0x0000000405047291 */ /* 0x001fcc000f8ec0ff */
[----:B------:R-:W-:Y:S02]  /*0a70*/  LEA R11, R0, UR4, 0x3 ;  /* 0x00000004000b7c11 */ /* 0x000fe4000f8e18ff */
[----:B-1----:R-:W-:-:S03]  /*0a80*/  ISETP.GE.U32.AND P0, PT, R14, 0x2, PT ;  /* 0x000000020e00780c */ /* 0x002fc60003f06070 */
[----:B------:R-:W-:Y:S01]  /*0a90*/  IMAD R13, R14, 0x8, R11 ;  /* 0x000000080e0d7824 */ /* 0x000fe200078e020b */
[----:B------:R0:W-:Y:S04]  /*0aa0*/  STS.64 [R11], R20 ;  /* 0x000000140b007388 */ /* 0x0001e80000000a00 */
[----:B------:R0:W-:Y:S01]  /*0ab0*/  STS.64 [R13], R6 ;  /* 0x000000060d007388 */ /* 0x0001e20000000a00 */
[----:B------:R-:W-:Y:S06]  /*0ac0*/  BAR.SYNC.DEFER_BLOCKING 0x0 ;  /* 0x0000000000007b1d */ /* 0x000fec0000010000 */
[----:B------:R-:W-:Y:S05]  /*0ad0*/  @!P0 BRA `(.L_x_10) ;  /* 0x0000000000508947 */ /* 0x000fea0003800000 */
[----:B------:R-:W-:-:S07]  /*0ae0*/  IMAD.MOV.U32 R4, RZ, RZ, R14 ;  /* 0x000000ffff047224 */ /* 0x000fce00078e000e */
.L_x_13:
[----:B------:R-:W-:Y:S01]  /*0af0*/  SHF.R.U32.HI R15, RZ, 0x1, R4 ;  /* 0x00000001ff0f7819 */ /* 0x000fe20000011604 */
[----:B------:R-:W-:Y:S03]  /*0b00*/  BSSY.RECONVERGENT B0, `(.L_x_11) ;  /* 0x000000d000007945 */ /* 0x000fe60003800200 */
[----:B------:R-:W-:-:S13]  /*0b10*/  ISETP.GE.U32.AND P0, PT, R0, R15, PT ;  /* 0x0000000f0000720c */ /* 0x000fda0003f06070 */
[----:B-1----:R-:W-:Y:S05]  /*0b20*/  @P0 BRA `(.L_x_12) ;  /* 0x0000000000280947 */ /* 0x002fea0003800000 */
[----:B------:R-:W-:Y:S01]  /*0b30*/  IMAD R10, R15, 0x8, R11 ;  /* 0x000000080f0a7824 */ /* 0x000fe200078e020b */
[----:B0-----:R-:W-:Y:S03]  /*0b40*/  LDS.64 R6, [R11] ;  /* 0x000000000b067984 */ /* 0x001fe60000000a00 */
[----:B------:R-:W-:Y:S01]  /*0b50*/  IMAD R12, R14, 0x8, R10 ;  /* 0x000000080e0c7824 */ /* 0x000fe200078e020a */
[----:B------:R-:W0:Y:S02]  /*0b60*/  LDS.64 R2, [R10] ;  /* 0x000000000a027984 */ /* 0x000e240000000a00 */
[----:B0-----:R-:W-:-:S07]  /*0b70*/  DADD R2, R2, R6 ;  /* 0x0000000002027229 */ /* 0x001fce0000000006 */
[----:B------:R-:W-:Y:S04]  /*0b80*/  STS.64 [R11], R2 ;  /* 0x000000020b007388 */ /* 0x000fe80000000a00 */
[----:B------:R-:W-:Y:S04]  /*0b90*/  LDS.64 R6, [R12] ;  /* 0x000000000c067984 */ /* 0x000fe80000000a00 */
[----:B------:R-:W0:Y:S02]  /*0ba0*/  LDS.64 R8, [R13] ;  /* 0x000000000d087984 */ /* 0x000e240000000a00 */
[----:B0-----:R-:W-:-:S07]  /*0bb0*/  DADD R6, R6, R8 ;  /* 0x0000000006067229 */ /* 0x001fce0000000008 */
[----:B------:R1:W-:Y:S04]  /*0bc0*/  STS.64 [R13], R6 ;  /* 0x000000060d007388 */ /* 0x0003e80000000a00 */
.L_x_12:
[----:B------:R-:W-:Y:S05]  /*0bd0*/  BSYNC.RECONVERGENT B0 ;  /* 0x0000000000007941 */ /* 0x000fea0003800200 */
.L_x_11:
[----:B------:R-:W-:Y:S01]  /*0be0*/  BAR.SYNC.DEFER_BLOCKING 0x0 ;  /* 0x0000000000007b1d */ /* 0x000fe20000010000 */
[----:B------:R-:W-:Y:S01]  /*0bf0*/  ISETP.GT.U32.AND P0, PT, R4, 0x3, PT ;  /* 0x000000030400780c */ /* 0x000fe20003f04070 */
[----:B------:R-:W-:-:S12]  /*0c00*/  IMAD.MOV.U32 R4, RZ, RZ, R15 ;  /* 0x000000ffff047224 */ /* 0x000fd800078e000f */
[----:B------:R-:W-:Y:S05]  /*0c10*/  @P0 BRA `(.L_x_13) ;  /* 0xfffffffc00b40947 */ /* 0x000fea000383ffff */
.L_x_10:
[----:B------:R-:W-:-:S13]  /*0c20*/  ISETP.NE.AND P0, PT, R0, RZ, PT ;  /* 0x000000ff0000720c */ /* 0x000fda0003f05270 */
[----:B------:R-:W-:Y:S05]  /*0c30*/  @P0 EXIT ;  /* 0x000000000000094d */ /* 0x000fea0003800000 */
[----:B------:R-:W2:Y:S01]  /*0c40*/  S2R R3, SR_CgaCtaId ;  /* 0x0000000000037919 */ /* 0x000ea20000008800 */
[----:B------:R-:W-:Y:S01]  /*0c50*/  MOV R0, 0x400 ;  /* 0x0000040000007802 */ /* 0x000fe20000000f00 */
[----:B01----:R-:W0:Y:S08]  /*0c60*/  LDC.64 R6, c[0x0][0x388] ;  /* 0x0000e200ff067b82 */ /* 0x003e300000000a00 */
[----:B------:R-:W1:Y:S01]  /*0c70*/  LDC.64 R10, c[0x0][0x390] ;  /* 0x0000e400ff0a7b82 */ /* 0x000e620000000a00 */
[----:B0-----:R-:W-:Y:S01]  /*0c80*/  IMAD.WIDE.U32 R6, R5, 0x8, R6 ;  /* 0x0000000805067825 */ /* 0x001fe200078e0006 */
[----:B--2---:R-:W-:-:S03]  /*0c90*/  LEA R3, R3, R0, 0x18 ;  /* 0x0000000003037211 */ /* 0x004fc600078ec0ff */
[----:B-1----:R-:W-:-:S04]  /*0ca0*/  IMAD.WIDE.U32 R4, R5, 0x8, R10 ;  /* 0x0000000805047825 */ /* 0x002fc800078e000a */
[----:B------:R-:W-:Y:S02]  /*0cb0*/  IMAD R8, R14, 0x8, R3 ;  /* 0x000000080e087824 */ /* 0x000fe400078e0203 */
[----:B------:R-:W0:Y:S04]  /*0cc0*/  LDS.64 R2, [R3] ;  /* 0x0000000003027984 */ /* 0x000e280000000a00 */
[----:B------:R-:W1:Y:S04]  /*0cd0*/  LDS.64 R8, [R8] ;  /* 0x0000000008087984 */ /* 0x000e680000000a00 */
[----:B0-----:R-:W-:Y:S04]  /*0ce0*/  STG.E.64 desc[UR6][R6.64], R2 ;  /* 0x0000000206007986 */ /* 0x001fe8000c101b06 */
[----:B-1----:R-:W-:Y:S01]  /*0cf0*/  STG.E.64 desc[UR6][R4.64], R8 ;  /* 0x0000000804007986 */ /* 0x002fe2000c101b06 */
[----:B------:R-:W-:Y:S05]  /*0d00*/  EXIT ;  /* 0x000000000000794d */ /* 0x000fea0003800000 */
        .weak           $__internal_0_$__cuda_sm20_div_rn_f64_full
        .type           $__internal_0_$__cuda_sm20_div_rn_f64_full,@function
        .size           $__internal_0_$__cuda_sm20_div_rn_f64_full,($_Z3dftPdS_S_$__internal_trig_reduction_slowpathd - $__internal_0_$__cuda_sm20_div_rn_f64_full)
$__internal_0_$__cuda_sm20_div_rn_f64_full:
[----:B------:R-:W-:Y:S01]  /*0d10*/  IMAD.MOV.U32 R3, RZ, RZ, 0x3ff60000 ;  /* 0x3ff60000ff037424 */ /* 0x000fe200078e00ff */
[----:B------:R-:W-:Y:S01]  /*0d20*/  FSETP.GEU.AND P1, PT, |R9|, 1.469367938527859385e-39, PT ;  /* 0x001000000900780b */ /* 0x000fe20003f2e200 */
[----:B------:R-:W-:Y:S01]  /*0d30*/  IMAD.MOV.U32 R2, RZ, RZ, 0x0 ;  /* 0x00000000ff027424 */ /* 0x000fe200078e00ff */
[----:B------:R-:W-:Y:S01]  /*0d40*/  BSSY.RECONVERGENT B2, `(.L_x_14) ;  /* 0x0000048000027945 */ /* 0x000fe20003800200 */
[----:B------:R-:W0:Y:S01]  /*0d50*/  MUFU.RCP64H R11, R3 ;  /* 0x00000003000b7308 */ /* 0x000e220000001800 */
[----:B------:R-:W-:Y:S02]  /*0d60*/  IMAD.MOV.U32 R10, RZ, RZ, 0x1 ;  /* 0x00000001ff0a7424 */ /* 0x000fe400078e00ff */
[----:B------:R-:W-:-:S04]  /*0d70*/  IMAD.MOV.U32 R21, RZ, RZ, 0x40300000 ;  /* 0x40300000ff157424 */ /* 0x000fc800078e00ff */
[----:B------:R-:W-:Y:S01]  /*0d80*/  VIADD R23, R21, 0xffffffff ;  /* 0xffffffff15177836 */ /* 0x000fe20000000000 */
[----:B0-----:R-:W-:-:S08]  /*0d90*/  DFMA R12, R10, -R2, 1 ;  /* 0x3ff000000a0c742b */ /* 0x001fd00000000802 */
[----:B------:R-:W-:Y:S01]  /*0da0*/  DFMA R14, R12, R12, R12 ;  /* 0x0000000c0c0e722b */ /* 0x000fe2000000000c */
[----:B------:R-:W-:Y:S01]  /*0db0*/  LOP3.LUT R12, R9, 0x7ff00000, RZ, 0xc0, !PT ;  /* 0x7ff00000090c7812 */ /* 0x000fe200078ec0ff */
[----:B------:R-:W-:-:S03]  /*0dc0*/  IMAD.MOV.U32 R13, RZ, RZ, 0x1ca00000 ;  /* 0x1ca00000ff0d7424 */ /* 0x000fc600078e00ff */
[----:B------:R-:W-:Y:S01]  /*0dd0*/  ISETP.GE.U32.AND P0, PT, R12, 0x40300000, PT ;  /* 0x403000000c00780c */ /* 0x000fe20003f06070 */
[----:B------:R-:W-:Y:S02]  /*0de0*/  IMAD.MOV.U32 R20, RZ, RZ, R12 ;  /* 0x000000ffff147224 */ /* 0x000fe400078e000c */
[----:B------:R-:W-:Y:S01]  /*0df0*/  DFMA R16, R10, R14, R10 ;  /* 0x0000000e0a10722b */ /* 0x000fe2000000000a */
[----:B------:R-:W-:Y:S01]  /*0e00*/  SEL R13, R13, 0x63400000, !P0 ;  /* 0x634000000d0d7807 */ /* 0x000fe20004000000 */
[----:B------:R-:W-:-:S03]  /*0e10*/  IMAD.MOV.U32 R10, RZ, RZ, R8 ;  /* 0x000000ffff0a7224 */ /* 0x000fc600078e0008 */
[C-C-:B------:R-:W-:Y:S02]  /*0e20*/  @!P1 LOP3.LUT R14, R13.reuse, 0x80000000, R9.reuse, 0xf8, !PT ;  /* 0x800000000d0e9812 */ /* 0x140fe400078ef809 */
[----:B------:R-:W-:Y:S01]  /*0e30*/  LOP3.LUT R11, R13, 0x800fffff, R9, 0xf8, !PT ;  /* 0x800fffff0d0b7812 */ /* 0x000fe200078ef809 */
[----:B------:R-:W-:Y:S01]  /*0e40*/  DFMA R18, R16, -R2, 1 ;  /* 0x3ff000001012742b */ /* 0x000fe20000000802 */
[----:B------:R-:W-:Y:S01]  /*0e50*/  @!P1 LOP3.LUT R15, R14, 0x100000, RZ, 0xfc, !PT ;  /* 0x001000000e0f9812 */ /* 0x000fe200078efcff */
[----:B------:R-:W-:-:S06]  /*0e60*/  @!P1 IMAD.MOV.U32 R14, RZ, RZ, RZ ;  /* 0x000000ffff0e9224 */ /* 0x000fcc00078e00ff */
[----:B------:R-:W-:Y:S02]  /*0e70*/  @!P1 DFMA R10, R10, 2, -R14 ;  /* 0x400000000a0a982b */ /* 0x000fe4000000080e */
[----:B------:R-:W-:-:S08]  /*0e80*/  DFMA R14, R16, R18, R16 ;  /* 0x00000012100e722b */ /* 0x000fd00000000010 */
[----:B------:R-:W-:Y:S01]  /*0e90*/  @!P1 LOP3.LUT R20, R11, 0x7ff00000, RZ, 0xc0, !PT ;  /* 0x7ff000000b149812 */ /* 0x000fe200078ec0ff */
[----:B------:R-:W-:-:S04]  /*0ea0*/  DMUL R16, R14, R10 ;  /* 0x0000000a0e107228 */ /* 0x000fc80000000000 */
[----:B------:R-:W-:-:S04]  /*0eb0*/  VIADD R22, R20, 0xffffffff ;  /* 0xffffffff14167836 */ /* 0x000fc80000000000 */
[----:B------:R-:W-:Y:S01]  /*0ec0*/  DFMA R18, R16, -R2, R10 ;  /* 0x800000021012722b */ /* 0x000fe2000000000a */
[----:B------:R-:W-:-:S04]  /*0ed0*/  ISETP.GT.U32.AND P0, PT, R22, 0x7feffffe, PT ;  /* 0x7feffffe1600780c */ /* 0x000fc80003f04070 */
[----:B------:R-:W-:-:S03]  /*0ee0*/  ISETP.GT.U32.OR P0, PT, R23, 0x7feffffe, P0 ;  /* 0x7feffffe1700780c */ /* 0x000fc60000704470 */
[----:B------:R-:W-:-:S10]  /*0ef0*/  DFMA R14, R14, R18, R16 ;  /* 0x000000120e0e722b */ /* 0x000fd40000000010 */
[----:B------:R-:W-:Y:S05]  /*0f00*/  @P0 BRA `(.L_x_15) ;  /* 0x0000000000680947 */ /* 0x000fea0003800000 */
[----:B------:R-:W-:Y:S02]  /*0f10*/  IMAD.MOV.U32 R9, RZ, RZ, 0x40300000 ;  /* 0x40300000ff097424 */ /* 0x000fe400078e00ff */
[----:B------:R-:W-:-:S03]  /*0f20*/  IMAD.MOV.U32 R8, RZ, RZ, RZ ;  /* 0x000000ffff087224 */ /* 0x000fc600078e00ff */
[----:B------:R-:W-:-:S04]  /*0f30*/  VIADDMNMX R12, R12, -R9, 0xb9600000, !PT ;  /* 0xb96000000c0c7446 */ /* 0x000fc80007800909 */
[----:B------:R-:W-:-:S05]  /*0f40*/  VIMNMX R12, PT, PT, R12, 0x46a00000, PT ;  /* 0x46a000000c0c7848 */ /* 0x000fca0003fe0100 */
[----:B------:R-:W-:-:S04]  /*0f50*/  IMAD.IADD R16, R12, 0x1, -R13 ;  /* 0x000000010c107824 */ /* 0x000fc800078e0a0d */
[----:B------:R-:W-:-:S06]  /*0f60*/  VIADD R9, R16, 0x7fe00000 ;  /* 0x7fe0000010097836 */ /* 0x000fcc0000000000 */
[----:B------:R-:W-:-:S10]  /*0f70*/  DMUL R12, R14, R8 ;  /* 0x000000080e0c7228 */ /* 0x000fd40000000000 */
[----:B------:R-:W-:-:S13]  /*0f80*/  FSETP.GTU.AND P0, PT, |R13|, 1.469367938527859385e-39, PT ;  /* 0x001000000d00780b */ /* 0x000fda0003f0c200 */
[----:B------:R-:W-:Y:S05]  /*0f90*/  @P0 BRA `(.L_x_16) ;  /* 0x0000000000880947 */ /* 0x000fea0003800000 */
[----:B------:R-:W-:Y:S01]  /*0fa0*/  DFMA R2, R14, -R2, R10 ;  /* 0x800000020e02722b */ /* 0x000fe2000000000a */
[----:B------:R-:W-:-:S09]  /*0fb0*/  IMAD.MOV.U32 R8, RZ, RZ, RZ ;  /* 0x000000ffff087224 */ /* 0x000fd200078e00ff */
[C---:B------:R-:W-:Y:S02]  /*0fc0*/  FSETP.NEU.AND P0, PT, R3.reuse, RZ, PT ;  /* 0x000000ff0300720b */ /* 0x040fe40003f0d000 */
[----:B------:R-:W-:-:S04]  /*0fd0*/  LOP3.LUT R2, R3, 0x40360000, RZ, 0x3c, !PT ;  /* 0x4036000003027812 */ /* 0x000fc800078e3cff */
[----:B------:R-:W-:-:S04]  /*0fe0*/  LOP3.LUT R11, R2, 0x80000000, RZ, 0xc0, !PT ;  /* 0x80000000020b7812 */ /* 0x000fc800078ec0ff */
[----:B------:R-:W-:-:S03]  /*0ff0*/  LOP3.LUT R9, R11, R9, RZ, 0xfc, !PT ;  /* 0x000000090b097212 */ /* 0x000fc600078efcff */
[----:B------:R-:W-:Y:S05]  /*1000*/  @!P0 BRA `(.L_x_16) ;  /* 0x00000000006c8947 */ /* 0x000fea0003800000 */
[----:B------:R-:W-:Y:S01]  /*1010*/  IMAD.MOV R3, RZ, RZ, -R16 ;  /* 0x000000ffff037224 */ /* 0x000fe200078e0a10 */
[----:B------:R-:W-:Y:S01]  /*1020*/  DMUL.RP R8, R14, R8 ;  /* 0x000000080e087228 */ /* 0x000fe20000008000 */
[----:B------:R-:W-:-:S06]  /*1030*/  IMAD.MOV.U32 R2, RZ, RZ, RZ ;  /* 0x000000ffff027224 */ /* 0x000fcc00078e00ff */
[----:B------:R-:W-:-:S03]  /*1040*/  DFMA R2, R12, -R2, R14 ;  /* 0x800000020c02722b */ /* 0x000fc6000000000e */
[----:B------:R-:W-:-:S03]  /*1050*/  LOP3.LUT R11, R9, R11, RZ, 0x3c, !PT ;  /* 0x0000000b090b7212 */ /* 0x000fc600078e3cff */
[----:B------:R-:W-:-:S04]  /*1060*/  IADD3 R2, PT, PT, -R16, -0x43300000, RZ ;  /* 0xbcd0000010027810 */ /* 0x000fc80007ffe1ff */
[----:B------:R-:W-:-:S04]  /*1070*/  FSETP.NEU.AND P0, PT, |R3|, R2, PT ;  /* 0x000000020300720b */ /* 0x000fc80003f0d200 */
[----:B------:R-:W-:Y:S02]  /*1080*/  FSEL R12, R8, R12, !P0 ;  /* 0x0000000c080c7208 */ /* 0x000fe40004000000 */
[----:B------:R-:W-:Y:S01]  /*1090*/  FSEL R13, R11, R13, !P0 ;  /* 0x0000000d0b0d7208 */ /* 0x000fe20004000000 */
[----:B------:R-:W-:Y:S06]  /*10a0*/  BRA `(.L_x_16) ;  /* 0x0000000000447947 */ /* 0x000fec0003800000 */
.L_x_15:
[----:B------:R-:W-:-:S14]  /*10b0*/  DSETP.NAN.AND P0, PT, R8, R8, PT ;  /* 0x000000080800722a */ /* 0x000fdc0003f08000 */
[----:B------:R-:W-:Y:S05]  /*10c0*/  @P0 BRA `(.L_x_17) ;  /* 0x0000000000340947 */ /* 0x000fea0003800000 */
[----:B------:R-:W-:Y:S01]  /*10d0*/  ISETP.NE.AND P0, PT, R20, R21, PT ;  /* 0x000000151400720c */ /* 0x000fe20003f05270 */
[----:B------:R-:W-:Y:S02]  /*10e0*/  IMAD.MOV.U32 R12, RZ, RZ, 0x0 ;  /* 0x00000000ff0c7424 */ /* 0x000fe400078e00ff */
[----:B------:R-:W-:-:S10]  /*10f0*/  IMAD.MOV.U32 R13, RZ, RZ, -0x80000 ;  /* 0xfff80000ff0d7424 */ /* 0x000fd400078e00ff */
[----:B------:R-:W-:Y:S05]  /*1100*/  @!P0 BRA `(.L_x_16) ;  /* 0x00000000002c8947 */ /* 0x000fea0003800000 */
[----:B------:R-:W-:Y:S02]  /*1110*/  ISETP.NE.AND P0, PT, R20, 0x7ff00000, PT ;  /* 0x7ff000001400780c */ /* 0x000fe40003f05270 */
[----:B------:R-:W-:Y:S02]  /*1120*/  LOP3.LUT R8, R9, 0x40360000, RZ, 0x3c, !PT ;  /* 0x4036000009087812 */ /* 0x000fe400078e3cff */
[----:B------:R-:W-:Y:S02]  /*1130*/  ISETP.EQ.OR P0, PT, R21, RZ, !P0 ;  /* 0x000000ff1500720c */ /* 0x000fe40004702670 */
[----:B------:R-:W-:-:S11]  /*1140*/  LOP3.LUT R13, R8, 0x80000000, RZ, 0xc0, !PT ;  /* 0x80000000080d7812 */ /* 0x000fd600078ec0ff */
[----:B------:R-:W-:Y:S01]  /*1150*/  @P0 LOP3.LUT R2, R13, 0x7ff00000, RZ, 0xfc, !PT ;  /* 0x7ff000000d020812 */ /* 0x000fe200078efcff */
[----:B------:R-:W-:Y:S02]  /*1160*/  @!P0 IMAD.MOV.U32 R12, RZ, RZ, RZ ;  /* 0x000000ffff0c8224 */ /* 0x000fe400078e00ff */
[----:B------:R-:W-:Y:S02]  /*1170*/  @P0 IMAD.MOV.U32 R12, RZ, RZ, RZ ;  /* 0x000000ffff0c0224 */ /* 0x000fe400078e00ff */
[----:B------:R-:W-:Y:S01]  /*1180*/  @P0 IMAD.MOV.U32 R13, RZ, RZ, R2 ;  /* 0x000000ffff0d0224 */ /* 0x000fe200078e0002 */
[----:B------:R-:W-:Y:S06]  /*1190*/  BRA `(.L_x_16) ;  /* 0x0000000000087947 */ /* 0x000fec0003800000 */
.L_x_17:
[----:B------:R-:W-:Y:S01]  /*11a0*/  LOP3.LUT R13, R9, 0x80000, RZ, 0xfc, !PT ;  /* 0x00080000090d7812 */ /* 0x000fe200078efcff */
[----:B------:R-:W-:-:S07]  /*11b0*/  IMAD.MOV.U32 R12, RZ, RZ, R8 ;  /* 0x000000ffff0c7224 */ /* 0x000fce00078e0008 */
.L_x_16:
[----:B------:R-:W-:Y:S05]  /*11c0*/  BSYNC.RECONVERGENT B2 ;  /* 0x0000000000027941 */ /* 0x000fea0003800200 */
.L_x_14:
[----:B------:R-:W-:Y:S02]  /*11d0*/  IMAD.MOV.U32 R2, RZ, RZ, R4 ;  /* 0x000000ffff027224 */ /* 0x000fe400078e0004 */
[----:B------:R-:W-:-:S04]  /*11e0*/  IMAD.MOV.U32 R3, RZ, RZ, 0x0 ;  /* 0x00000000ff037424 */ /* 0x000fc800078e00ff */
[----:B------:R-:W-:Y:S05]  /*11f0*/  RET.REL.NODEC R2 `(_Z3dftPdS_S_) ;  /* 0xffffffec02807950 */ /* 0x000fea0003c3ffff */
        .type           $_Z3dftPdS_S_$__internal_trig_reduction_slowpathd,@function
        .size           $_Z3dftPdS_S_$__internal_trig_reduction_slowpathd,(.L_x_28 - $_Z3dftPdS_S_$__internal_trig_reduction_slowpathd)
$_Z3dftPdS_S_$__internal_trig_reduction_slowpathd:
[--C-:B------:R-:W-:Y:S01]  /*1200*/  SHF.R.U32.HI R9, RZ, 0x14, R8.reuse ;  /* 0x00000014ff097819 */ /* 0x100fe20000011608 */
[----:B------:R-:W-:Y:S02]  /*1210*/  IMAD.MOV.U32 R17, RZ, RZ, R8 ;  /* 0x000000ffff117224 */ /* 0x000fe400078e0008 */
[----:B------:R-:W-:Y:S01]  /*1220*/  IMAD.MOV.U32 R10, RZ, RZ, RZ ;  /* 0x000000ffff0a7224 */ /* 0x000fe200078e00ff */
[----:B------:R-:W-:-:S04]  /*1230*/  LOP3.LUT R11, R9, 0x7ff, RZ, 0xc0, !PT ;  /* 0x000007ff090b7812 */ /* 0x000fc800078ec0ff */
[----:B------:R-:W-:-:S13]  /*1240*/  ISETP.NE.AND P0, PT, R11, 0x7ff, PT ;  /* 0x000007ff0b00780c */ /* 0x000fda0003f05270 */
[----:B------:R-:W-:Y:S05]  /*1250*/  @!P0 BRA `(.L_x_18) ;  /* 0x0000000800488947 */ /* 0x000fea0003800000 */
[----:B------:R-:W-:Y:S01]  /*1260*/  VIADD R11, R11, 0xfffffc00 ;  /* 0xfffffc000b0b7836 */ /* 0x000fe20000000000 */
[----:B------:R-:W-:Y:S01]  /*1270*/  BSSY.RECONVERGENT B3, `(.L_x_19) ;  /* 0x000002f000037945 */ /* 0x000fe20003800200 */
[----:B------:R-:W-:-:S03]  /*1280*/  CS2R R14, SRZ ;  /* 0x00000000000e7805 */ /* 0x000fc6000001ff00 */
[----:B------:R-:W-:Y:S02]  /*1290*/  SHF.R.U32.HI R10, RZ, 0x6, R11 ;  /* 0x00000006ff0a7819 */ /* 0x000fe4000001160b */
[----:B------:R-:W-:Y:S02]  /*12a0*/  ISETP.GE.U32.AND P0, PT, R11, 0x80, PT ;  /* 0x000000800b00780c */ /* 0x000fe40003f06070 */
[C---:B------:R-:W-:Y:S02]  /*12b0*/  IADD3 R11, PT, PT, -R10.reuse, 0x13, RZ ;  /* 0x000000130a0b7810 */ /* 0x040fe40007ffe1ff */
[----:B------:R-:W-:Y:S02]  /*12c0*/  IADD3 R25, PT, PT, -R10, 0xf, RZ ;  /* 0x0000000f0a197810 */ /* 0x000fe40007ffe1ff */
[----:B------:R-:W-:-:S04]  /*12d0*/  SEL R11, R11, 0x12, P0 ;  /* 0x000000120b0b7807 */ /* 0x000fc80000000000 */
[----:B------:R-:W-:-:S13]  /*12e0*/  ISETP.GE.AND P0, PT, R25, R11, PT ;  /* 0x0000000b1900720c */ /* 0x000fda0003f06270 */
[----:B------:R-:W-:Y:S05]  /*12f0*/  @P0 BRA `(.L_x_20) ;  /* 0x0000000000980947 */ /* 0x000fea0003800000 */
[----:B------:R-:W0:Y:S01]  /*1300*/  LDC.64 R12, c[0x0][0x358] ;  /* 0x0000d600ff0c7b82 */ /* 0x000e220000000a00 */
[C---:B------:R-:W-:Y:S01]  /*1310*/  SHF.L.U64.HI R19, R16.reuse, 0xb, R17 ;  /* 0x0000000b10137819 */ /* 0x040fe20000010211 */
[----:B------:R-:W-:Y:S01]  /*1320*/  BSSY.RECONVERGENT B4, `(.L_x_21) ;  /* 0x0000022000047945 */ /* 0x000fe20003800200 */
[----:B------:R-:W-:Y:S01]  /*1330*/  IMAD.SHL.U32 R23, R16, 0x800, RZ ;  /* 0x0000080010177824 */ /* 0x000fe200078e00ff */
[----:B------:R-:W-:Y:S01]  /*1340*/  IADD3 R22, PT, PT, RZ, -R10, -R11 ;  /* 0x8000000aff167210 */ /* 0x000fe20007ffe80b */
[----:B------:R-:W-:Y:S01]  /*1350*/  IMAD.MOV.U32 R18, RZ, RZ, RZ ;  /* 0x000000ffff127224 */ /* 0x000fe200078e00ff */
[----:B------:R-:W-:Y:S02]  /*1360*/  CS2R R14, SRZ ;  /* 0x00000000000e7805 */ /* 0x000fe4000001ff00 */
[----:B------:R-:W-:-:S07]  /*1370*/  LOP3.LUT R19, R19, 0x80000000, RZ, 0xfc, !PT ;  /* 0x8000000013137812 */ /* 0x000fce00078efcff */
.L_x_22:
[----:B------:R-:W1:Y:S01]  /*1380*/  LDC.64 R16, c[0x4][RZ] ;  /* 0x01000000ff107b82 */ /* 0x000e620000000a00 */
[----:B0-----:R-:W-:Y:S02]  /*1390*/  R2UR UR4, R12 ;  /* 0x000000000c0472ca */ /* 0x001fe400000e0000 */
[----:B------:R-:W-:Y:S01]  /*13a0*/  R2UR UR5, R13 ;  /* 0x000000000d0572ca */ /* 0x000fe200000e0000 */
[----:B-1----:R-:W-:-:S12]  /*13b0*/  IMAD.WIDE R16, R25, 0x8, R16 ;  /* 0x0000000819107825 */ /* 0x002fd800078e0210 */
[----:B------:R-:W2:Y:S01]  /*13c0*/  LDG.E.64.CONSTANT R16, desc[UR4][R16.64] ;  /* 0x0000000410107981 */ /* 0x000ea2000c1e9b00 */
[----:B------:R-:W-:Y:S02]  /*13d0*/  VIADD R22, R22, 0x1 ;  /* 0x0000000116167836 */ /* 0x000fe40000000000 */
[----:B------:R-:W-:Y:S02]  /*13e0*/  VIADD R25, R25, 0x1 ;  /* 0x0000000119197836 */ /* 0x000fe40000000000 */
[----:B--2---:R-:W-:-:S04]  /*13f0*/  IMAD.WIDE.U32 R14, P2, R16, R23, R14 ;  /* 0x00000017100e7225 */ /* 0x004fc8000784000e */
[----:B------:R-:W-:Y:S02]  /*1400*/  IMAD R27, R16, R19, RZ ;  /* 0x00000013101b7224 */ /* 0x000fe400078e02ff */
[CC--:B------:R-:W-:Y:S02]  /*1410*/  IMAD R24, R17.reuse, R23.reuse, RZ ;  /* 0x0000001711187224 */ /* 0x0c0fe400078e02ff */
[----:B------:R-:W-:Y:S01]  /*1420*/  IMAD.HI.U32 R29, R17, R23, RZ ;  /* 0x00000017111d7227 */ /* 0x000fe200078e00ff */
[----:B------:R-:W-:-:S03]  /*1430*/  IADD3 R15, P0, PT, R27, R15, RZ ;  /* 0x0000000f1b0f7210 */ /* 0x000fc60007f1e0ff */
[----:B------:R-:W-:Y:S01]  /*1440*/  IMAD R27, R18, 0x8, R1 ;  /* 0x00000008121b7824 */ /* 0x000fe200078e0201 */
[----:B------:R-:W-:Y:S01]  /*1450*/  IADD3 R15, P1, PT, R24, R15, RZ ;  /* 0x0000000f180f7210 */ /* 0x000fe20007f3e0ff */
[----:B------:R-:W-:-:S04]  /*1460*/  IMAD.HI.U32 R24, R16, R19, RZ ;  /* 0x0000001310187227 */ /* 0x000fc800078e00ff */
[----:B------:R-:W-:Y:S01]  /*1470*/  IMAD.X R24, RZ, RZ, R24, P2 ;  /* 0x000000ffff187224 */ /* 0x000fe200010e0618 */
[----:B------:R0:W-:Y:S01]  /*1480*/  STL.64 [R27], R14 ;  /* 0x0000000e1b007387 */ /* 0x0001e20000100a00 */
[----:B------:R-:W-:-:S03]  /*1490*/  IMAD.HI.U32 R16, R17, R19, RZ ;  /* 0x0000001311107227 */ /* 0x000fc600078e00ff */
[----:B------:R-:W-:Y:S01]  /*14a0*/  IADD3.X R24, P0, PT, R29, R24, RZ, P0, !PT ;  /* 0x000000181d187210 */ /* 0x000fe2000071e4ff */
[----:B------:R-:W-:Y:S02]  /*14b0*/  IMAD R17, R17, R19, RZ ;  /* 0x0000001311117224 */ /* 0x000fe400078e02ff */
[----:B------:R-:W-:Y:S02]  /*14c0*/  VIADD R18, R18, 0x1 ;  /* 0x0000000112127836 */ /* 0x000fe40000000000 */
[----:B------:R-:W-:Y:S01]  /*14d0*/  IMAD.X R16, RZ, RZ, R16, P0 ;  /* 0x000000ffff107224 */ /* 0x000fe200000e0610 */
[----:B------:R-:W-:Y:S02]  /*14e0*/  ISETP.NE.AND P0, PT, R22, -0xf, PT ;  /* 0xfffffff11600780c */ /* 0x000fe40003f05270 */
[----:B------:R-:W-:-:S05]  /*14f0*/  IADD3.X R24, P1, PT, R17, R24, RZ, P1, !PT ;  /* 0x0000001811187210 */ /* 0x000fca0000f3e4ff */
[----:B------:R-:W-:Y:S02]  /*1500*/  IMAD.X R17, RZ, RZ, R16, P1 ;  /* 0x000000ffff117224 */ /* 0x000fe400008e0610 */
[----:B0-----:R-:W-:Y:S02]  /*1510*/  IMAD.MOV.U32 R14, RZ, RZ, R24 ;  /* 0x000000ffff0e7224 */ /* 0x001fe400078e0018 */
[----:B------:R-:W-:Y:S02]  /*1520*/  IMAD.MOV.U32 R15, RZ, RZ, R17 ;  /* 0x000000ffff0f7224 */ /* 0x000fe400078e0011 */
[----:B------:R-:W-:Y:S05]  /*1530*/  @P0 BRA `(.L_x_22) ;  /* 0xfffffffc00900947 */ /* 0x000fea000383ffff */
[----:B------:R-:W-:Y:S05]  /*1540*/  BSYNC.RECONVERGENT B4 ;  /* 0x0000000000047941 */ /* 0x000fea0003800200 */
.L_x_21:
[----:B------:R-:W-:-:S07]  /*1550*/  IMAD.MOV.U32 R25, RZ, RZ, R11 ;  /* 0x000000ffff197224 */ /* 0x000fce00078e000b */
.L_x_20:
[----:B------:R-:W-:Y:S05]  /*1560*/  BSYNC.RECONVERGENT B3 ;  /* 0x0000000000037941 */ /* 0x000fea0003800200 */
.L_x_19:
[----:B------:R-:W-:Y:S01]  /*1570*/  LOP3.LUT P0, R19, R9, 0x3f, RZ, 0xc0, !PT ;  /* 0x0000003f09137812 */ /* 0x000fe2000780c0ff */
[----:B------:R-:W-:-:S04]  /*1580*/  IMAD.IADD R10, R10, 0x1, R25 ;  /* 0x000000010a0a7824 */ /* 0x000fc800078e0219 */
[----:B------:R-:W-:-:S05]  /*1590*/  IMAD.U32 R23, R10, 0x8, R1 ;  /* 0x000000080a177824 */ /* 0x000fca00078e0001 */
[----:B------:R0:W-:Y:S04]  /*15a0*/  STL.64 [R23+-0x78], R14 ;  /* 0xffff880e17007387 */ /* 0x0001e80000100a00 */
[----:B------:R-:W2:Y:S04]  /*15b0*/  @P0 LDL.64 R16, [R1+0x8] ;  /* 0x0000080001100983 */ /* 0x000ea80000100a00 */
[----:B------:R-:W3:Y:S04]  /*15c0*/  LDL.64 R12, [R1+0x10] ;  /* 0x00001000010c7983 */ /* 0x000ee80000100a00 */
[----:B------:R-:W4:Y:S01]  /*15d0*/  LDL.64 R10, [R1+0x18] ;  /* 0x00001800010a7983 */ /* 0x000f220000100a00 */
[----:B------:R-:W-:Y:S01]  /*15e0*/  @P0 LOP3.LUT R9, R19, 0x3f, RZ, 0x3c, !PT ;  /* 0x0000003f13090812 */ /* 0x000fe200078e3cff */
[----:B------:R-:W-:Y:S01]  /*15f0*/  BSSY.RECONVERGENT B3, `(.L_x_23) ;  /* 0x0000034000037945 */ /* 0x000fe20003800200 */
[----:B--2---:R-:W-:-:S02]  /*1600*/  @P0 SHF.R.U64 R16, R16, 0x1, R17 ;  /* 0x0000000110100819 */ /* 0x004fc40000001211 */
[----:B------:R-:W-:Y:S02]  /*1610*/  @P0 SHF.R.U32.HI R18, RZ, 0x1, R17 ;  /* 0x00000001ff120819 */ /* 0x000fe40000011611 */
[----:B---3--:R-:W-:Y:S02]  /*1620*/  @P0 SHF.L.U32 R17, R12, R19, RZ ;  /* 0x000000130c110219 */ /* 0x008fe400000006ff */
[----:B0-----:R-:W-:Y:S02]  /*1630*/  @P0 SHF.R.U64 R14, R16, R9, R18 ;  /* 0x00000009100e0219 */ /* 0x001fe40000001212 */
[--C-:B------:R-:W-:Y:S02]  /*1640*/  @P0 SHF.R.U32.HI R26, RZ, 0x1, R13.reuse ;  /* 0x00000001ff1a0819 */ /* 0x100fe4000001160d */
[C-C-:B------:R-:W-:Y:S02]  /*1650*/  @P0 SHF.R.U64 R24, R12.reuse, 0x1, R13.reuse ;  /* 0x000000010c180819 */ /* 0x140fe4000000120d */
[----:B------:R-:W-:-:S02]  /*1660*/  @P0 SHF.L.U64.HI R22, R12, R19, R13 ;  /* 0x000000130c160219 */ /* 0x000fc4000001020d */
[----:B------:R-:W-:Y:S02]  /*1670*/  @P0 SHF.R.U32.HI R15, RZ, R9, R18 ;  /* 0x00000009ff0f0219 */ /* 0x000fe40000011612 */
[----:B------:R-:W-:Y:S02]  /*1680*/  @P0 LOP3.LUT R12, R17, R14, RZ, 0xfc, !PT ;  /* 0x0000000e110c0212 */ /* 0x000fe400078efcff */
[----:B----4-:R-:W-:Y:S02]  /*1690*/  @P0 SHF.L.U32 R16, R10, R19, RZ ;  /* 0x000000130a100219 */ /* 0x010fe400000006ff */
[----:B------:R-:W-:Y:S01]  /*16a0*/  @P0 SHF.R.U64 R23, R24, R9, R26 ;  /* 0x0000000918170219 */ /* 0x000fe2000000121a */
[----:B------:R-:W-:Y:S01]  /*16b0*/  IMAD.SHL.U32 R14, R12, 0x4, RZ ;  /* 0x000000040c0e7824 */ /* 0x000fe200078e00ff */
[----:B------:R-:W-:Y:S02]  /*16c0*/  @P0 LOP3.LUT R13, R22, R15, RZ, 0xfc, !PT ;  /* 0x0000000f160d0212 */ /* 0x000fe400078efcff */
[----:B------:R-:W-:-:S02]  /*16d0*/  @P0 SHF.L.U64.HI R18, R10, R19, R11 ;  /* 0x000000130a120219 */ /* 0x000fc4000001020b */
[----:B------:R-:W-:Y:S02]  /*16e0*/  @P0 SHF.R.U32.HI R9, RZ, R9, R26 ;  /* 0x00000009ff090219 */ /* 0x000fe4000001161a */
[----:B------:R-:W-:Y:S02]  /*16f0*/  @P0 LOP3.LUT R10, R16, R23, RZ, 0xfc, !PT ;  /* 0x00000017100a0212 */ /* 0x000fe400078efcff */
[----:B------:R-:W-:Y:S02]  /*1700*/  SHF.L.U64.HI R15, R12, 0x2, R13 ;  /* 0x000000020c0f7819 */ /* 0x000fe4000001020d */
[----:B------:R-:W-:Y:S02]  /*1710*/  @P0 LOP3.LUT R11, R18, R9, RZ, 0xfc, !PT ;  /* 0x00000009120b0212 */ /* 0x000fe400078efcff */
[----:B------:R-:W-:Y:S02]  /*1720*/  SHF.L.W.U32.HI R13, R13, 0x2, R10 ;  /* 0x000000020d0d7819 */ /* 0x000fe40000010e0a */
[----:B------:R-:W-:-:S02]  /*1730*/  IADD3 RZ, P0, PT, RZ, -R14, RZ ;  /* 0x8000000effff7210 */ /* 0x000fc40007f1e0ff */
[----:B------:R-:W-:Y:S02]  /*1740*/  LOP3.LUT R9, RZ, R15, RZ, 0x33, !PT ;  /* 0x0000000fff097212 */ /* 0x000fe400078e33ff */
[----:B------:R-:W-:Y:S02]  /*1750*/  SHF.L.W.U32.HI R10, R10, 0x2, R11 ;  /* 0x000000020a0a7819 */ /* 0x000fe40000010e0b */
[----:B------:R-:W-:Y:S02]  /*1760*/  LOP3.LUT R12, RZ, R13, RZ, 0x33, !PT ;  /* 0x0000000dff0c7212 */ /* 0x000fe400078e33ff */
[----:B------:R-:W-:Y:S02]  /*1770*/  IADD3.X R18, P0, PT, RZ, R9, RZ, P0, !PT ;  /* 0x00000009ff127210 */ /* 0x000fe4000071e4ff */
[----:B------:R-:W-:Y:S02]  /*1780*/  LOP3.LUT R9, RZ, R10, RZ, 0x33, !PT ;  /* 0x0000000aff097212 */ /* 0x000fe400078e33ff */
[----:B------:R-:W-:-:S02]  /*1790*/  IADD3.X R12, P1, PT, RZ, R12, RZ, P0, !PT ;  /* 0x0000000cff0c7210 */ /* 0x000fc4000073e4ff */
[----:B------:R-:W-:-:S03]  /*17a0*/  ISETP.GT.U32.AND P2, PT, R13, -0x1, PT ;  /* 0xffffffff0d00780c */ /* 0x000fc60003f44070 */
[----:B------:R-:W-:Y:S01]  /*17b0*/  IMAD.X R9, RZ, RZ, R9, P1 ;  /* 0x000000ffff097224 */ /* 0x000fe200008e0609 */
[----:B------:R-:W-:-:S04]  /*17c0*/  ISETP.GT.AND.EX P0, PT, R10, -0x1, PT, P2 ;  /* 0xffffffff0a00780c */ /* 0x000fc80003f04320 */
[----:B------:R-:W-:Y:S02]  /*17d0*/  SEL R9, R10, R9, P0 ;  /* 0x000000090a097207 */ /* 0x000fe40000000000 */
[----:B------:R-:W-:Y:S02]  /*17e0*/  SEL R16, R13, R12, P0 ;  /* 0x0000000c0d107207 */ /* 0x000fe40000000000 */
[----:B------:R-:W-:-:S04]  /*17f0*/  ISETP.NE.U32.AND P1, PT, R9, RZ, PT ;  /* 0x000000ff0900720c */ /* 0x000fc80003f25070 */
[----:B------:R-:W-:Y:S01]  /*1800*/  SEL R13, R16, R9, !P1 ;  /* 0x00000009100d7207 */ /* 0x000fe20004800000 */
[----:B------:R-:W-:-:S05]  /*1810*/  @!P0 IMAD.MOV R14, RZ, RZ, -R14 ;  /* 0x000000ffff0e8224 */ /* 0x000fca00078e0a0e */
[----:B------:R-:W0:Y:S02]  /*1820*/  FLO.U32 R13, R13 ;  /* 0x0000000d000d7300 */ /* 0x000e2400000e0000 */
[C---:B0-----:R-:W-:Y:S02]  /*1830*/  IADD3 R17, PT, PT, -R13.reuse, 0x1f, RZ ;  /* 0x0000001f0d117810 */ /* 0x041fe40007ffe1ff */
[----:B------:R-:W-:-:S03]  /*1840*/  IADD3 R12, PT, PT, -R13, 0x3f, RZ ;  /* 0x0000003f0d0c7810 */ /* 0x000fc60007ffe1ff */
[----:B------:R-:W-:Y:S01]  /*1850*/  @P1 IMAD.MOV R12, RZ, RZ, R17 ;  /* 0x000000ffff0c1224 */ /* 0x000fe200078e0211 */
[----:B------:R-:W-:-:S04]  /*1860*/  SEL R17, R15, R18, P0 ;  /* 0x000000120f117207 */ /* 0x000fc80000000000 */
[----:B------:R-:W-:-:S13]  /*1870*/  ISETP.NE.AND P1, PT, R12, RZ, PT ;  /* 0x000000ff0c00720c */ /* 0x000fda0003f25270 */
[----:B------:R-:W-:Y:S05]  /*1880*/  @!P1 BRA `(.L_x_24) ;  /* 0x0000000000289947 */ /* 0x000fea0003800000 */
[----:B------:R-:W-:Y:S02]  /*1890*/  LOP3.LUT R13, R12, 0x3f, RZ, 0xc0, !PT ;  /* 0x0000003f0c0d7812 */ /* 0x000fe400078ec0ff */
[--C-:B------:R-:W-:Y:S02]  /*18a0*/  SHF.R.U64 R15, R14, 0x1, R17.reuse ;  /* 0x000000010e0f7819 */ /* 0x100fe40000001211 */
[----:B------:R-:W-:Y:S02]  /*18b0*/  SHF.R.U32.HI R17, RZ, 0x1, R17 ;  /* 0x00000001ff117819 */ /* 0x000fe40000011611 */
[----:B------:R-:W-:Y:S02]  /*18c0*/  LOP3.LUT R14, R12, 0x3f, RZ, 0xc, !PT ;  /* 0x0000003f0c0e7812 */ /* 0x000fe400078e0cff */
[CC--:B------:R-:W-:Y:S02]  /*18d0*/  SHF.L.U64.HI R18, R16.reuse, R13.reuse, R9 ;  /* 0x0000000d10127219 */ /* 0x0c0fe40000010209 */
[----:B------:R-:W-:-:S02]  /*18e0*/  SHF.L.U32 R13, R16, R13, RZ ;  /* 0x0000000d100d7219 */ /* 0x000fc400000006ff */
[-CC-:B------:R-:W-:Y:S02]  /*18f0*/  SHF.R.U64 R16, R15, R14.reuse, R17.reuse ;  /* 0x0000000e0f107219 */ /* 0x180fe40000001211 */
[----:B------:R-:W-:Y:S02]  /*1900*/  SHF.R.U32.HI R9, RZ, R14, R17 ;  /* 0x0000000eff097219 */ /* 0x000fe40000011611 */
[----:B------:R-:W-:Y:S02]  /*1910*/  LOP3.LUT R16, R13, R16, RZ, 0xfc, !PT ;  /* 0x000000100d107212 */ /* 0x000fe400078efcff */
[----:B------:R-:W-:-:S07]  /*1920*/  LOP3.LUT R9, R18, R9, RZ, 0xfc, !PT ;  /* 0x0000000912097212 */ /* 0x000fce00078efcff */
.L_x_24:
[----:B------:R-:W-:Y:S05]  /*1930*/  BSYNC.RECONVERGENT B3 ;  /* 0x0000000000037941 */ /* 0x000fea0003800200 */
.L_x_23:
[----:B------:R-:W-:Y:S01]  /*1940*/  IMAD.WIDE.U32 R18, R16, 0x2168c235, RZ ;  /* 0x2168c23510127825 */ /* 0x000fe200078e00ff */
[----:B------:R-:W-:-:S03]  /*1950*/  SHF.R.U32.HI R11, RZ, 0x1e, R11 ;  /* 0x0000001eff0b7819 */ /* 0x000fc6000001160b */
[----:B------:R-:W-:Y:S01]  /*1960*/  IMAD.MOV.U32 R14, RZ, RZ, R19 ;  /* 0x000000ffff0e7224 */ /* 0x000fe200078e0013 */
[----:B------:R-:W-:Y:S01]  /*1970*/  IADD3 RZ, P1, PT, R18, R18, RZ ;  /* 0x0000001212ff7210 */ /* 0x000fe20007f3e0ff */
[----:B------:R-:W-:Y:S01]  /*1980*/  IMAD.MOV.U32 R15, RZ, RZ, RZ ;  /* 0x000000ffff0f7224 */ /* 0x000fe200078e00ff */
[----:B------:R-:W-:Y:S01]  /*1990*/  LEA.HI R10, R10, R11, RZ, 0x1 ;  /* 0x0000000b0a0a7211 */ /* 0x000fe200078f08ff */
[----:B------:R-:W-:-:S04]  /*19a0*/  IMAD.HI.U32 R13, R9, -0x36f0255e, RZ ;  /* 0xc90fdaa2090d7827 */ /* 0x000fc800078e00ff */
[----:B------:R-:W-:-:S04]  /*19b0*/  IMAD.WIDE.U32 R14, R16, -0x36f0255e, R14 ;  /* 0xc90fdaa2100e7825 */ /* 0x000fc800078e000e */
[C---:B------:R-:W-:Y:S02]  /*19c0*/  IMAD R17, R9.reuse, -0x36f0255e, RZ ;  /* 0xc90fdaa209117824 */ /* 0x040fe400078e02ff */
[----:B------:R-:W-:-:S04]  /*19d0*/  IMAD.WIDE.U32 R14, P2, R9, 0x2168c235, R14 ;  /* 0x2168c235090e7825 */ /* 0x000fc8000784000e */
[----:B------:R-:W-:Y:S01]  /*19e0*/  IMAD.X R9, RZ, RZ, R13, P2 ;  /* 0x000000ffff097224 */ /* 0x000fe200010e060d */
[----:B------:R-:W-:Y:S02]  /*19f0*/  IADD3 R13, P2, PT, R17, R15, RZ ;  /* 0x0000000f110d7210 */ /* 0x000fe40007f5e0ff */
[----:B------:R-:W-:Y:S02]  /*1a00*/  IADD3.X RZ, P1, PT, R14, R14, RZ, P1, !PT ;  /* 0x0000000e0eff7210 */ /* 0x000fe40000f3e4ff */
[C---:B------:R-:W-:Y:S01]  /*1a10*/  ISETP.GT.U32.AND P3, PT, R13.reuse, RZ, PT ;  /* 0x000000ff0d00720c */ /* 0x040fe20003f64070 */
[----:B------:R-:W-:Y:S01]  /*1a20*/  IMAD.X R9, RZ, RZ, R9, P2 ;  /* 0x000000ffff097224 */ /* 0x000fe200010e0609 */
[----:B------:R-:W-:-:S04]  /*1a30*/  IADD3.X R14, P2, PT, R13, R13, RZ, P1, !PT ;  /* 0x0000000d0d0e7210 */ /* 0x000fc80000f5e4ff */
[C---:B------:R-:W-:Y:S01]  /*1a40*/  ISETP.GT.AND.EX P1, PT, R9.reuse, RZ, PT, P3 ;  /* 0x000000ff0900720c */ /* 0x040fe20003f24330 */
[----:B------:R-:W-:-:S03]  /*1a50*/  IMAD.X R16, R9, 0x1, R9, P2 ;  /* 0x0000000109107824 */ /* 0x000fc600010e0609 */
[----:B------:R-:W-:Y:S02]  /*1a60*/  SEL R14, R14, R13, P1 ;  /* 0x0000000d0e0e7207 */ /* 0x000fe40000800000 */
[----:B------:R-:W-:Y:S02]  /*1a70*/  SEL R13, R16, R9, P1 ;  /* 0x00000009100d7207 */ /* 0x000fe40000800000 */
[----:B------:R-:W-:Y:S02]  /*1a80*/  IADD3 R16, P2, PT, R14, 0x1, RZ ;  /* 0x000000010e107810 */ /* 0x000fe40007f5e0ff */
[----:B------:R-:W-:Y:S02]  /*1a90*/  SEL R9, RZ, 0xffffffff, !P1 ;  /* 0xffffffffff097807 */ /* 0x000fe40004800000 */
[----:B------:R-:W-:Y:S01]  /*1aa0*/  LOP3.LUT P1, R8, R8, 0x80000000, RZ, 0xc0, !PT ;  /* 0x8000000008087812 */ /* 0x000fe2000782c0ff */
[----:B------:R-:W-:Y:S02]  /*1ab0*/  IMAD.X R13, RZ, RZ, R13, P2 ;  /* 0x000000ffff0d7224 */ /* 0x000fe400010e060d */
[----:B------:R-:W-:Y:S01]  /*1ac0*/  IMAD.IADD R9, R9, 0x1, -R12 ;  /* 0x0000000109097824 */ /* 0x000fe200078e0a0c */
[----:B------:R-:W-:-:S02]  /*1ad0*/  @!P0 LOP3.LUT R8, R8, 0x80000000, RZ, 0x3c, !PT ;  /* 0x8000000008088812 */ /* 0x000fc400078e3cff */
[----:B------:R-:W-:Y:S01]  /*1ae0*/  SHF.R.U64 R16, R16, 0xa, R13 ;  /* 0x0000000a10107819 */ /* 0x000fe2000000120d */
[----:B------:R-:W-:-:S03]  /*1af0*/  IMAD.SHL.U32 R9, R9, 0x100000, RZ ;  /* 0x0010000009097824 */ /* 0x000fc600078e00ff */
[----:B------:R-:W-:-:S03]  /*1b00*/  IADD3 R16, P2, PT, R16, 0x1, RZ ;  /* 0x0000000110107810 */ /* 0x000fc60007f5e0ff */
[----:B------:R-:W-:Y:S01]  /*1b10*/  @P1 IMAD.MOV R10, RZ, RZ, -R10 ;  /* 0x000000ffff0a1224 */ /* 0x000fe200078e0a0a */
[----:B------:R-:W-:-:S04]  /*1b20*/  LEA.HI.X R13, R13, RZ, RZ, 0x16, P2 ;  /* 0x000000ff0d0d7211 */ /* 0x000fc800010fb4ff */
[--C-:B------:R-:W-:Y:S02]  /*1b30*/  SHF.R.U64 R16, R16, 0x1, R13.reuse ;  /* 0x0000000110107819 */ /* 0x100fe4000000120d */
[----:B------:R-:W-:Y:S02]  /*1b40*/  SHF.R.U32.HI R12, RZ, 0x1, R13 ;  /* 0x00000001ff0c7819 */ /* 0x000fe4000001160d */
[----:B------:R-:W-:-:S04]  /*1b50*/  IADD3 R16, P2, P3, RZ, RZ, R16 ;  /* 0x000000ffff107210 */ /* 0x000fc80007b5e010 */
[----:B------:R-:W-:-:S04]  /*1b60*/  IADD3.X R9, PT, PT, R9, 0x3fe00000, R12, P2, P3 ;  /* 0x3fe0000009097810 */ /* 0x000fc800017e640c */
[----:B------:R-:W-:-:S07]  /*1b70*/  LOP3.LUT R17, R9, R8, RZ, 0xfc, !PT ;  /* 0x0000000809117212 */ /* 0x000fce00078efcff */
.L_x_18:
[----:B------:R-:W-:Y:S02]  /*1b80*/  IMAD.MOV.U32 R8, RZ, RZ, R4 ;  /* 0x000000ffff087224 */ /* 0x000fe400078e0004 */
[----:B------:R-:W-:-:S04]  /*1b90*/  IMAD.MOV.U32 R9, RZ, RZ, 0x0 ;  /* 0x00000000ff097424 */ /* 0x000fc800078e00ff */
[----:B------:R-:W-:Y:S05]  /*1ba0*/  RET.REL.NODEC R8 `(_Z3dftPdS_S_) ;  /* 0xffffffe408147950 */ /* 0x000fea0003c3ffff */
.L_x_25:
[----:B------:R-:W-:-:S00]  /*1bb0*/  BRA `(.L_x_25) ;  /* 0xfffffffc00fc7947 */ /* 0x000fc0000383ffff */
[----:B------:R-:W-:-:S00]  /*1bc0*/  NOP ;  /* 0x0000000000007918 */ /* 0x000fc00000000000 */
        /* <DEDUP_REMOVED lines=11> */
.L_x_28:


//--------------------- .text._Z14MatrixMultiplyPfS_S_ --------------------------
	.section	.text._Z14MatrixMultiplyPfS_S_,"ax",@progbits
	.align	128
        .global         _Z14MatrixMultiplyPfS_S_
        .type           _Z14MatrixMultiplyPfS_S_,@function
        .size           _Z14MatrixMultiplyPfS_S_,(.L_x_30 - _Z14MatrixMultiplyPfS_S_)
        .other          _Z14MatrixMultiplyPfS_S_,@"STO_CUDA_ENTRY STV_DEFAULT"
_Z14MatrixMultiplyPfS_S_:
.text._Z14MatrixMultiplyPfS_S_:
[----:B------:R-:W-:Y:S01]  /*0000*/  LDC R1, c[0x0][0x37c] ;  /* 0x0000df00ff017b82 */ /* 0x000fe20000000800 */
[----:B------:R-:W0:Y:S07]  /*0010*/  S2R R7, SR_TID.Y ;  /* 0x0000000000077919 */ /* 0x000e2e0000002200 */
[----:B------:R-:W1:Y:S01]  /*0020*/  LDC.64 R2, c[0x0][0x388] ;  /* 0x0000e200ff027b82 */ /* 0x000e620000000a00 */
[----:B------:R-:W2:Y:S01]  /*0030*/  LDCU.64 UR4, c[0x0][0x358] ;  /* 0x00006b00ff0477ac */ /* 0x000ea20008000a00 */
[----:B------:R-:W1:Y:S06]  /*0040*/  S2R R6, SR_TID.X ;  /* 0x0000000000067919 */ /* 0x000e6c0000002100 */
[----:B------:R-:W3:Y:S01]  /*0050*/  LDC.64 R4, c[0x0][0x380] ;  /* 0x0000e000ff047b82 */ /* 0x000ee20000000a00 */
[----:B0-----:R-:W-:-:S02]  /*0060*/  IMAD R7, R7, 0x16, RZ ;  /* 0x0000001607077824 */ /* 0x001fc400078e02ff */
[----:B-1----:R-:W-:-:S04]  /*0070*/  IMAD.WIDE.U32 R2, R6, 0x4, R2 ;  /* 0x0000000406027825 */ /* 0x002fc800078e0002 */
[----:B---3--:R-:W-:Y:S01]  /*0080*/  IMAD.WIDE.U32 R4, R7, 0x4, R4 ;  /* 0x0000000407047825 */ /* 0x008fe200078e0004 */
[----:B--2---:R-:W2:Y:S04]  /*0090*/  LDG.E R9, desc[UR4][R2.64] ;  /* 0x0000000402097981 */ /* 0x004ea8000c1e1900 */
[----:B------:R-:W2:Y:S04]  /*00a0*/  LDG.E R0, desc[UR4][R4.64] ;  /* 0x0000000404007981 */ /* 0x000ea8000c1e1900 */
[----:B------:R-:W3:Y:S04]  /*00b0*/  LDG.E R24, desc[UR4][R2.64+0x58] ;  /* 0x0000580402187981 */ /* 0x000ee8000c1e1900 */
[----:B------:R-:W3:Y:S04]  /*00c0*/  LDG.E R11, desc[UR4][R4.64+0x4] ;  /* 0x00000404040b7981 */ /* 0x000ee8000c1e1900 */
[----:B------:R-:W4:Y:S04]  /*00d0*/  LDG.E R10, desc[UR4][R2.64+0xb0] ;  /* 0x0000b004020a7981 */ /* 0x000f28000c1e1900 */
[----:B------:R-:W4:Y:S04]  /*00e0*/  LDG.E R13, desc[UR4][R4.64+0x8] ;  /* 0x00000804040d7981 */ /* 0x000f28000c1e1900 */
[----:B------:R-:W5:Y:S04]  /*00f0*/  LDG.E R12, desc[UR4][R2.64+0x108] ;  /* 0x00010804020c7981 */ /* 0x000f68000c1e1900 */
        /* <DEDUP_REMOVED lines=13> */
[----:B------:R-:W5:Y:S01]  /*01d0*/  LDG.E R26, desc[UR4][R2.64+0x738] ;  /* 0x00073804021a7981 */ /* 0x000f62000c1e1900 */
[----:B--2---:R-:W-:-:S03]  /*01e0*/  FFMA R8, R0, R9, RZ ;  /* 0x0000000900087223 */ /* 0x004fc600000000ff */
[----:B------:R-:W2:Y:S04]  /*01f0*/  LDG.E R0, desc[UR4][R2.64+0x318] ;  /* 0x0003180402007981 */ /* 0x000ea8000c1e1900 */
[----:B------:R-:W2:Y:S01]  /*0200*/  LDG.E R9, desc[UR4][R4.64+0x24] ;  /* 0x0000240404097981 */ /* 0x000ea2000c1e1900 */
[----:B---3--:R-:W-:-:S03]  /*0210*/  FFMA R24, R11, R24, R8 ;  /* 0x000000180b187223 */ /* 0x008fc60000000008 */
[----:B------:R-:W3:Y:S04]  /*0220*/  LDG.E R8, desc[UR4][R2.64+0x370] ;  /* 0x0003700402087981 */ /* 0x000ee8000c1e1900 */
[----:B------:R-:W3:Y:S01]  /*0230*/  LDG.E R11, desc[UR4][R4.64+0x28] ;  /* 0x00002804040b7981 */ /* 0x000ee2000c1e1900 */
[----:B----4-:R-:W-:-:S03]  /*0240*/  FFMA R24, R13, R10, R24 ;  /* 0x0000000a0d187223 */ /* 0x010fc60000000018 */
[----:B------:R-:W4:Y:S04]  /*0250*/  LDG.E R10, desc[UR4][R2.64+0x3c8] ;  /* 0x0003c804020a7981 */ /* 0x000f28000c1e1900 */
[----:B------:R-:W4:Y:S01]  /*0260*/  LDG.E R13, desc[UR4][R4.64+0x2c] ;  /* 0x00002c04040d7981 */ /* 0x000f22000c1e1900 */
[----:B-----5:R-:W-:-:S03]  /*0270*/  FFMA R24, R15, R12, R24 ;  /* 0x0000000c0f187223 */ /* 0x020fc60000000018 */
[----:B------:R-:W5:Y:S04]  /*0280*/  LDG.E R12, desc[UR4][R2.64+0x420] ;  /* 0x00042004020c7981 */ /* 0x000f68000c1e1900 */
[----:B------:R-:W5:Y:S01]  /*0290*/  LDG.E R15, desc[UR4][R4.64+0x30] ;  /* 0x00003004040f7981 */ /* 0x000f62000c1e1900 */
[----:B------:R-:W-:-:S03]  /*02a0*/  FFMA R24, R17, R14, R24 ;  /* 0x0000000e11187223 */ /* 0x000fc60000000018 */
        /* <DEDUP_REMOVED lines=14> */
[----:B--2---:R-:W-:-:S03]  /*0390*/  FFMA R24, R9, R0, R24 ;  /* 0x0000000009187223 */ /* 0x004fc60000000018 */
[----:B------:R-:W2:Y:S04]  /*03a0*/  LDG.E R9, desc[UR4][R2.64+0x630] ;  /* 0x0006300402097981 */ /* 0x000ea8000c1e1900 */
[----:B------:R-:W2:Y:S01]  /*03b0*/  LDG.E R0, desc[UR4][R4.64+0x48] ;  /* 0x0000480404007981 */ /* 0x000ea2000c1e1900 */
[----:B---3--:R-:W-:-:S03]  /*03c0*/  FFMA R24, R11, R8, R24 ;  /* 0x000000080b187223 */ /* 0x008fc60000000018 */
[----:B------:R-:W3:Y:S01]  /*03d0*/  LDG.E R8, desc[UR4][R4.64+0x4c] ;  /* 0x00004c0404087981 */ /* 0x000ee2000c1e1900 */
[----:B----4-:R-:W-:-:S03]  /*03e0*/  FFMA R10, R13, R10, R24 ;  /* 0x0000000a0d0a7223 */ /* 0x010fc60000000018 */
[----:B------:R-:W4:Y:S04]  /*03f0*/  LDG.E R24, desc[UR4][R4.64+0x50] ;  /* 0x0000500404187981 */ /* 0x000f28000c1e1900 */
[----:B------:R-:W4:Y:S01]  /*0400*/  LDG.E R13, desc[UR4][R4.64+0x54] ;  /* 0x00005404040d7981 */ /* 0x000f22000c1e1900 */
[----:B-----5:R-:W-:-:S04]  /*0410*/  FFMA R10, R15, R12, R10 ;  /* 0x0000000c0f0a7223 */ /* 0x020fc8000000000a */
[----:B------:R-:W-:-:S04]  /*0420*/  FFMA R10, R17, R14, R10 ;  /* 0x0000000e110a7223 */ /* 0x000fc8000000000a */
[----:B------:R-:W-:Y:S02]  /*0430*/  FFMA R16, R19, R16, R10 ;  /* 0x0000001013107223 */ /* 0x000fe4000000000a */
[----:B------:R-:W0:Y:S02]  /*0440*/  LDC.64 R10, c[0x0][0x390] ;  /* 0x0000e400ff0a7b82 */ /* 0x000e240000000a00 */
[----:B------:R-:W-:-:S04]  /*0450*/  FFMA R23, R23, R20, R16 ;  /* 0x0000001417177223 */ /* 0x000fc80000000010 */
[----:B------:R-:W-:-:S04]  /*0460*/  FFMA R23, R22, R25, R23 ;  /* 0x0000001916177223 */ /* 0x000fc80000000017 */
[----:B------:R-:W-:Y:S01]  /*0470*/  FFMA R21, R18, R21, R23 ;  /* 0x0000001512157223 */ /* 0x000fe20000000017 */
[----:B------:R-:W-:-:S05]  /*0480*/  IADD3 R7, PT, PT, R7, R6, RZ ;  /* 0x0000000607077210 */ /* 0x000fca0007ffe0ff */
[----:B0-----:R-:W-:-:S04]  /*0490*/  IMAD.WIDE.U32 R10, R7, 0x4, R10 ;  /* 0x00000004070a7825 */ /* 0x001fc800078e000a */
[----:B--2---:R-:W-:-:S04]  /*04a0*/  FFMA R9, R0, R9, R21 ;  /* 0x0000000900097223 */ /* 0x004fc80000000015 */
[----:B---3--:R-:W-:-:S04]  /*04b0*/  FFMA R9, R8, R27, R9 ;  /* 0x0000001b08097223 */ /* 0x008fc80000000009 */
[----:B----4-:R-:W-:-:S04]  /*04c0*/  FFMA R24, R24, R29, R9 ;  /* 0x0000001d18187223 */ /* 0x010fc80000000009 */
[----:B------:R-:W-:-:S05]  /*04d0*/  FFMA R13, R13, R26, R24 ;  /* 0x0000001a0d0d7223 */ /* 0x000fca0000000018 */
[----:B------:R-:W-:Y:S01]  /*04e0*/  STG.E desc[UR4][R10.64], R13 ;  /* 0x0000000d0a007986 */ /* 0x000fe2000c101904 */
[----:B------:R-:W-:Y:S05]  /*04f0*/  EXIT ;  /* 0x000000000000794d */ /* 0x000fea0003800000 */
.L_x_26:
        /* <DEDUP_REMOVED lines=16> */
.L_x_30:


//--------------------- .nv.global.init           --------------------------
	.section	.nv.global.init,"aw",@progbits
	.align	16
.nv.global.init:
	.type		__cudart_sin_cos_coeffs,@object
	.size		__cudart_sin_cos_coeffs,(__cudart_i2opi_d - __cudart_sin_cos_coeffs)
__cudart_sin_cos_coeffs:
        /*0000*/ 	.byte	0x46, 0xd2, 0xb0, 0x2c, 0xf1, 0xe5, 0x5a, 0xbe, 0x92, 0xe3, 0xac, 0x69, 0xe3, 0x1d, 0xc7, 0x3e
        /*0010*/ 	.byte	0xa1, 0x62, 0xdb, 0x19, 0xa0, 0x01, 0x2a, 0xbf, 0x18, 0x08, 0x11, 0x11, 0x11, 0x11, 0x81, 0x3f
        /*0020*/ 	.byte	0x54, 0x55, 0x55, 0x55, 0x55, 0x55, 0xc5, 0xbf, 0x00, 0x00, 0x00, 0x00, 0x00, 0x00, 0x00, 0x00
        /*0030*/ 	.byte	0x00, 0x00, 0x00, 0x00, 0x00, 0x00, 0x00, 0x00, 0x64, 0x81, 0xfd, 0x20, 0x83, 0xff, 0xa8, 0xbd
        /*0040*/ 	.byte	0x28, 0x85, 0xef, 0xc1, 0xa7, 0xee, 0x21, 0x3e, 0xd9, 0xe6, 0x06, 0x8e, 0x4f, 0x7e, 0x92, 0xbe
        /*0050*/ 	.byte	0xe9, 0xbc, 0xdd, 0x19, 0xa0, 0x01, 0xfa, 0x3e, 0x47, 0x5d, 0xc1, 0x16, 0x6c, 0xc1, 0x56, 0xbf
        /*0060*/ 	.byte	0x51, 0x55, 0x55, 0x55, 0x55, 0x55, 0xa5, 0x3f, 0x00, 0x00, 0x00, 0x00, 0x00, 0x00, 0xe0, 0xbf
        /*0070*/ 	.byte	0x00, 0x00, 0x00, 0x00, 0x00, 0x00, 0xf0, 0x3f, 0x00, 0x00, 0x00, 0x00, 0x00, 0x00, 0x00, 0x00
	.type		__cudart_i2opi_d,@object
	.size		__cudart_i2opi_d,(.L_0 - __cudart_i2opi_d)
__cudart_i2opi_d:
        /* <DEDUP_REMOVED lines=9> */
.L_0:


//--------------------- .nv.shared._Z3dftPdS_S_   --------------------------
	.section	.nv.shared._Z3dftPdS_S_,"aw",@nobits
	.sectionflags	@""
	.align	8
.nv.shared._Z3dftPdS_S_:
	.zero		1376


//--------------------- .nv.shared.reserved.0     --------------------------
	.section	.nv.shared.reserved.0,"aw",@nobits
	.weak		__nv_reservedSMEM_offset_0_alias
	.size		__nv_reservedSMEM_offset_0_alias, 0, 64
	.other		__nv_reservedSMEM_offset_0_alias,@"STO_CUDA_RESERVED_SHARED STV_DEFAULT"
__nv_reservedSMEM_offset_0_alias:
	.zero		0
	.zero		64


//--------------------- .nv.constant0._Z3dftPdS_S_ --------------------------
	.section	.nv.constant0._Z3dftPdS_S_,"a",@progbits
	.sectionflags	@""
	.align	4
.nv.constant0._Z3dftPdS_S_:
	.zero		920


//--------------------- .nv.constant0._Z14MatrixMultiplyPfS_S_ --------------------------
	.section	.nv.constant0._Z14MatrixMultiplyPfS_S_,"a",@progbits
	.sectionflags	@""
	.align	4
.nv.constant0._Z14MatrixMultiplyPfS_S_:
	.zero		920


//--------------------- SYMBOLS --------------------------

	.type		.nv.reservedSmem.offset0,@object
	.size		.nv.reservedSmem.offset0,0x4
	.type		.nv.reservedSmem.cap,@object
	.size		.nv.reservedSmem.cap,0x4
